// auto-generated by cutlass_sweep.gemm — config: {"arch": "sm_100", "cluster_m": 4, "cluster_n": 1, "dtype": "bf16", "dtype_b": "bf16", "layout": "nt", "stages": 0, "tile_k": 128, "tile_m": 64, "tile_n": 256}
#include "cutlass/cutlass.h"
#include "cutlass/gemm/collective/collective_builder.hpp"
#include "cutlass/gemm/device/gemm_universal_adapter.h"
#include "cutlass/gemm/kernel/gemm_universal.hpp"
#include "cutlass/epilogue/collective/collective_builder.hpp"

using ElemA = cutlass::bfloat16_t;
using ElemB = cutlass::bfloat16_t;
using ElemCD = cutlass::bfloat16_t;
using Acc  = float;
using TileShape    = cute::Shape<cute::_64, cute::_256, cute::_128>;
using ClusterShape = cute::Shape<cute::_4, cute::_1, cute::_1>;

using CollectiveEpilogue = typename cutlass::epilogue::collective::CollectiveBuilder<
    cutlass::arch::Sm100, cutlass::arch::OpClassTensorOp,
    TileShape, ClusterShape,
    cutlass::epilogue::collective::EpilogueTileAuto,
    Acc, Acc,
    ElemCD, cutlass::layout::RowMajor, 128 / cutlass::sizeof_bits<ElemCD>::value,
    ElemCD, cutlass::layout::RowMajor, 128 / cutlass::sizeof_bits<ElemCD>::value,
    cutlass::epilogue::collective::EpilogueScheduleAuto
  >::CollectiveOp;

using CollectiveMainloop = typename cutlass::gemm::collective::CollectiveBuilder<
    cutlass::arch::Sm100, cutlass::arch::OpClassTensorOp,
    ElemA, cutlass::layout::RowMajor, 128 / cutlass::sizeof_bits<ElemA>::value,
    ElemB, cutlass::layout::ColumnMajor, 128 / cutlass::sizeof_bits<ElemB>::value,
    Acc,
    TileShape, ClusterShape,
    cutlass::gemm::collective::StageCountAutoCarveout<static_cast<int>(sizeof(typename CollectiveEpilogue::SharedStorage))>,
    cutlass::gemm::collective::KernelScheduleAuto
  >::CollectiveOp;

using GemmKernel = cutlass::gemm::kernel::GemmUniversal<
    cute::Shape<int,int,int,int>,
    CollectiveMainloop,
    CollectiveEpilogue
>;
using Gemm = cutlass::gemm::device::GemmUniversalAdapter<GemmKernel>;

// Force the device kernel symbol into the cubin without needing a host main.
auto* _anchor = &cutlass::device_kernel<GemmKernel>;


// ===== COMPILED SASS (sm_100a) =====

	.target	sm_100a

	.elftype	@"ET_EXEC"


//--------------------- .note.nv.tkinfo           --------------------------
	.section	.note.nv.tkinfo,"",@"SHT_NOTE"
	.sectionflags	@"SHF_NOTE_NV_TKINFO"
	.tkinfo
        /*0018*/ 	.word	0x00000002
        /*0030*/ 	.string	""
        /*0030*/ 	.string	"ptxas"
        /*0030*/ 	.string	"Cuda compilation tools, release 13.0, V13.0.88"
        /*0030*/ 	.string	"Build cuda_13.0.r13.0/compiler.36424714_0"
        /*0030*/ 	.string	"-arch sm_100a -m 64 "



//--------------------- .note.nv.cuinfo           --------------------------
	.section	.note.nv.cuinfo,"",@"SHT_NOTE"
	.sectionflags	@"SHF_NOTE_NV_CUINFO"
        /*0018*/ 	.short	0x0002
        /*001a*/ 	.short	0x0064
        /*001c*/ 	.short	0x0082
	.zero		2


//--------------------- .nv.info                  --------------------------
	.section	.nv.info,"",@"SHT_CUDA_INFO"
	.align	4


	//----- nvinfo : EIATTR_REGCOUNT
	.align		4
        /*0000*/ 	.byte	0x04, 0x2f
        /*0002*/ 	.short	(.L_19 - .L_18)
	.align		4
.L_18:
        /*0004*/ 	.word	index@(_ZN7cutlass13device_kernelINS_4gemm6kernel13GemmUniversalIN4cute5tupleIJiiiiEEENS1_10collective13CollectiveMmaINS1_35MainloopSm100TmaUmmaWarpSpecializedILi2ELi2ELi4ENS5_IJNS4_1CILi4EEENSA_ILi1EEESC_EEEEENS5_IJNSA_ILi64EEENSA_ILi256EEENSA_ILi128EEEEEENS_10bfloat16_tENS5_IJlSC_lEEESJ_SK_NS4_8TiledMMAINS4_8MMA_AtomIJNS4_20SM100_MMA_F16BF16_SSISJ_SJ_fLi64ELi256ELNS4_4UMMA5MajorE0ELSP_0ELNSO_7ScaleInE0ELSQ_0EEEEEENS4_6LayoutINS5_IJSC_SC_SC_EEENS5_IJNSA_ILi0EEESV_SV_EEEEENS5_IJNS4_10UnderscoreESY_SY_EEEEENS4_13SM90_TMA_LOADENS4_14ComposedLayoutINS4_7SwizzleILi3ELi4ELi3EEENS4_18smem_ptr_flag_bitsILi16EEENST_INS5_IJNSA_ILi8EEESF_EEENS5_IJSF_SC_EEEEEEEvNS4_8identityENS4_23SM90_TMA_LOAD_MULTICASTES1B_vS1C_EENS_8epilogue10collective18CollectiveEpilogueINS1F_23Sm100TmaWarpSpecializedILi4ELi2ELi32ELb1ELb0EEEJSI_NS5_IJNST_ISF_SC_EES1K_EEESJ_SK_SJ_SK_NS1F_6fusion15FusionCallbacksIS1J_NS1M_17LinearCombinationISJ_fSJ_fLNS_15FloatRoundStyleE2EEESI_S1L_JEEENS4_5SM1004TMEM4LOAD26SM100_TMEM_LOAD_16dp256b8xES11_S1B_NS4_17SM75_U32x4_LDSM_NENS4_14SM90_TMA_STOREES1B_NS4_17SM90_U32x4_STSM_NENS4_39AutoVectorizingCopyWithAssumedAlignmentILi128EEEEEEvvEEEEvNT_6ParamsE)
        /*0008*/ 	.word	0x0000007a


	//----- nvinfo : EIATTR_FRAME_SIZE
	.align		4
.L_19:
        /*000c*/ 	.byte	0x04, 0x11
        /*000e*/ 	.short	(.L_21 - .L_20)
	.align		4
.L_20:
        /*0010*/ 	.word	index@($__internal_2_$__cuda_sm10x_tcgen05_guardrail_trap_unallocated_columns_being_dealloced)
        /*0014*/ 	.word	0x00000000


	//----- nvinfo : EIATTR_FRAME_SIZE
	.align		4
.L_21:
        /*0018*/ 	.byte	0x04, 0x11
        /*001a*/ 	.short	(.L_23 - .L_22)
	.align		4
.L_22:
        /*001c*/ 	.word	index@($__internal_1_$__cuda_sm10x_tcgen05_guardrail_trap_phase_invalid_during_alloc)
        /*0020*/ 	.word	0x00000000


	//----- nvinfo : EIATTR_FRAME_SIZE
	.align		4
.L_23:
        /*0024*/ 	.byte	0x04, 0x11
        /*0026*/ 	.short	(.L_25 - .L_24)
	.align		4
.L_24:
        /*0028*/ 	.word	index@($__internal_0_$__cuda_sm10x_tcgen05_guardrail_trap_col_being_dealloced_not_returned_by_alloc)
        /*002c*/ 	.word	0x00000000


	//----- nvinfo : EIATTR_FRAME_SIZE
	.align		4
.L_25:
        /*0030*/ 	.byte	0x04, 0x11
        /*0032*/ 	.short	(.L_27 - .L_26)
	.align		4
.L_26:
        /*0034*/ 	.word	index@(_ZN7cutlass13device_kernelINS_4gemm6kernel13GemmUniversalIN4cute5tupleIJiiiiEEENS1_10collective13CollectiveMmaINS1_35MainloopSm100TmaUmmaWarpSpecializedILi2ELi2ELi4ENS5_IJNS4_1CILi4EEENSA_ILi1EEESC_EEEEENS5_IJNSA_ILi64EEENSA_ILi256EEENSA_ILi128EEEEEENS_10bfloat16_tENS5_IJlSC_lEEESJ_SK_NS4_8TiledMMAINS4_8MMA_AtomIJNS4_20SM100_MMA_F16BF16_SSISJ_SJ_fLi64ELi256ELNS4_4UMMA5MajorE0ELSP_0ELNSO_7ScaleInE0ELSQ_0EEEEEENS4_6LayoutINS5_IJSC_SC_SC_EEENS5_IJNSA_ILi0EEESV_SV_EEEEENS5_IJNS4_10UnderscoreESY_SY_EEEEENS4_13SM90_TMA_LOADENS4_14ComposedLayoutINS4_7SwizzleILi3ELi4ELi3EEENS4_18smem_ptr_flag_bitsILi16EEENST_INS5_IJNSA_ILi8EEESF_EEENS5_IJSF_SC_EEEEEEEvNS4_8identityENS4_23SM90_TMA_LOAD_MULTICASTES1B_vS1C_EENS_8epilogue10collective18CollectiveEpilogueINS1F_23Sm100TmaWarpSpecializedILi4ELi2ELi32ELb1ELb0EEEJSI_NS5_IJNST_ISF_SC_EES1K_EEESJ_SK_SJ_SK_NS1F_6fusion15FusionCallbacksIS1J_NS1M_17LinearCombinationISJ_fSJ_fLNS_15FloatRoundStyleE2EEESI_S1L_JEEENS4_5SM1004TMEM4LOAD26SM100_TMEM_LOAD_16dp256b8xES11_S1B_NS4_17SM75_U32x4_LDSM_NENS4_14SM90_TMA_STOREES1B_NS4_17SM90_U32x4_STSM_NENS4_39AutoVectorizingCopyWithAssumedAlignmentILi128EEEEEEvvEEEEvNT_6ParamsE)
        /*0038*/ 	.word	0x00000000


	//----- nvinfo : EIATTR_MIN_STACK_SIZE
	.align		4
.L_27:
        /*003c*/ 	.byte	0x04, 0x12
        /*003e*/ 	.short	(.L_29 - .L_28)
	.align		4
.L_28:
        /*0040*/ 	.word	index@(_ZN7cutlass13device_kernelINS_4gemm6kernel13GemmUniversalIN4cute5tupleIJiiiiEEENS1_10collective13CollectiveMmaINS1_35MainloopSm100TmaUmmaWarpSpecializedILi2ELi2ELi4ENS5_IJNS4_1CILi4EEENSA_ILi1EEESC_EEEEENS5_IJNSA_ILi64EEENSA_ILi256EEENSA_ILi128EEEEEENS_10bfloat16_tENS5_IJlSC_lEEESJ_SK_NS4_8TiledMMAINS4_8MMA_AtomIJNS4_20SM100_MMA_F16BF16_SSISJ_SJ_fLi64ELi256ELNS4_4UMMA5MajorE0ELSP_0ELNSO_7ScaleInE0ELSQ_0EEEEEENS4_6LayoutINS5_IJSC_SC_SC_EEENS5_IJNSA_ILi0EEESV_SV_EEEEENS5_IJNS4_10UnderscoreESY_SY_EEEEENS4_13SM90_TMA_LOADENS4_14ComposedLayoutINS4_7SwizzleILi3ELi4ELi3EEENS4_18smem_ptr_flag_bitsILi16EEENST_INS5_IJNSA_ILi8EEESF_EEENS5_IJSF_SC_EEEEEEEvNS4_8identityENS4_23SM90_TMA_LOAD_MULTICASTES1B_vS1C_EENS_8epilogue10collective18CollectiveEpilogueINS1F_23Sm100TmaWarpSpecializedILi4ELi2ELi32ELb1ELb0EEEJSI_NS5_IJNST_ISF_SC_EES1K_EEESJ_SK_SJ_SK_NS1F_6fusion15FusionCallbacksIS1J_NS1M_17LinearCombinationISJ_fSJ_fLNS_15FloatRoundStyleE2EEESI_S1L_JEEENS4_5SM1004TMEM4LOAD26SM100_TMEM_LOAD_16dp256b8xES11_S1B_NS4_17SM75_U32x4_LDSM_NENS4_14SM90_TMA_STOREES1B_NS4_17SM90_U32x4_STSM_NENS4_39AutoVectorizingCopyWithAssumedAlignmentILi128EEEEEEvvEEEEvNT_6ParamsE)
        /*0044*/ 	.word	0x00000000
.L_29:


//--------------------- .nv.compat                --------------------------
	.section	.nv.compat,"",@"SHT_CUDA_COMPAT_INFO"
	.align	4
        /*0000*/ 	.byte	0x02, 0x09, 0x01, 0x00, 0x02, 0x02, 0x02, 0x00, 0x02, 0x05, 0x05, 0x00, 0x03, 0x07, 0x01, 0x01
        /*0010*/ 	.byte	0x02, 0x03, 0x01, 0x00, 0x02, 0x06, 0x01, 0x00, 0x04, 0x0b, 0x08, 0x00, 0x09, 0x00, 0x00, 0x00
        /*0020*/ 	.byte	0x00, 0x00, 0x00, 0x00


//--------------------- .nv.info._ZN7cutlass13device_kernelINS_4gemm6kernel13GemmUniversalIN4cute5tupleIJiiiiEEENS1_10collective13CollectiveMmaINS1_35MainloopSm100TmaUmmaWarpSpecializedILi2ELi2ELi4ENS5_IJNS4_1CILi4EEENSA_ILi1EEESC_EEEEENS5_IJNSA_ILi64EEENSA_ILi256EEENSA_ILi128EEEEEENS_10bfloat16_tENS5_IJlSC_lEEESJ_SK_NS4_8TiledMMAINS4_8MMA_AtomIJNS4_20SM100_MMA_F16BF16_SSISJ_SJ_fLi64ELi256ELNS4_4UMMA5MajorE0ELSP_0ELNSO_7ScaleInE0ELSQ_0EEEEEENS4_6LayoutINS5_IJSC_SC_SC_EEENS5_IJNSA_ILi0EEESV_SV_EEEEENS5_IJNS4_10UnderscoreESY_SY_EEEEENS4_13SM90_TMA_LOADENS4_14ComposedLayoutINS4_7SwizzleILi3ELi4ELi3EEENS4_18smem_ptr_flag_bitsILi16EEENST_INS5_IJNSA_ILi8EEESF_EEENS5_IJSF_SC_EEEEEEEvNS4_8identityENS4_23SM90_TMA_LOAD_MULTICASTES1B_vS1C_EENS_8epilogue10collective18CollectiveEpilogueINS1F_23Sm100TmaWarpSpecializedILi4ELi2ELi32ELb1ELb0EEEJSI_NS5_IJNST_ISF_SC_EES1K_EEESJ_SK_SJ_SK_NS1F_6fusion15FusionCallbacksIS1J_NS1M_17LinearCombinationISJ_fSJ_fLNS_15FloatRoundStyleE2EEESI_S1L_JEEENS4_5SM1004TMEM4LOAD26SM100_TMEM_LOAD_16dp256b8xES11_S1B_NS4_17SM75_U32x4_LDSM_NENS4_14SM90_TMA_STOREES1B_NS4_17SM90_U32x4_STSM_NENS4_39AutoVectorizingCopyWithAssumedAlignmentILi128EEEEEEvvEEEEvNT_6ParamsE --------------------------
	.section	.nv.info._ZN7cutlass13device_kernelINS_4gemm6kernel13GemmUniversalIN4cute5tupleIJiiiiEEENS1_10collective13CollectiveMmaINS1_35MainloopSm100TmaUmmaWarpSpecializedILi2ELi2ELi4ENS5_IJNS4_1CILi4EEENSA_ILi1EEESC_EEEEENS5_IJNSA_ILi64EEENSA_ILi256EEENSA_ILi128EEEEEENS_10bfloat16_tENS5_IJlSC_lEEESJ_SK_NS4_8TiledMMAINS4_8MMA_AtomIJNS4_20SM100_MMA_F16BF16_SSISJ_SJ_fLi64ELi256ELNS4_4UMMA5MajorE0ELSP_0ELNSO_7ScaleInE0ELSQ_0EEEEEENS4_6LayoutINS5_IJSC_SC_SC_EEENS5_IJNSA_ILi0EEESV_SV_EEEEENS5_IJNS4_10UnderscoreESY_SY_EEEEENS4_13SM90_TMA_LOADENS4_14ComposedLayoutINS4_7SwizzleILi3ELi4ELi3EEENS4_18smem_ptr_flag_bitsILi16EEENST_INS5_IJNSA_ILi8EEESF_EEENS5_IJSF_SC_EEEEEEEvNS4_8identityENS4_23SM90_TMA_LOAD_MULTICASTES1B_vS1C_EENS_8epilogue10collective18CollectiveEpilogueINS1F_23Sm100TmaWarpSpecializedILi4ELi2ELi32ELb1ELb0EEEJSI_NS5_IJNST_ISF_SC_EES1K_EEESJ_SK_SJ_SK_NS1F_6fusion15FusionCallbacksIS1J_NS1M_17LinearCombinationISJ_fSJ_fLNS_15FloatRoundStyleE2EEESI_S1L_JEEENS4_5SM1004TMEM4LOAD26SM100_TMEM_LOAD_16dp256b8xES11_S1B_NS4_17SM75_U32x4_LDSM_NENS4_14SM90_TMA_STOREES1B_NS4_17SM90_U32x4_STSM_NENS4_39AutoVectorizingCopyWithAssumedAlignmentILi128EEEEEEvvEEEEvNT_6ParamsE,"",@"SHT_CUDA_INFO"
	.sectionflags	@""
	.align	4


	//----- nvinfo : EIATTR_CUDA_API_VERSION
	.align		4
        /*0000*/ 	.byte	0x04, 0x37
        /*0002*/ 	.short	(.L_31 - .L_30)
.L_30:
        /*0004*/ 	.word	0x00000082


	//----- nvinfo : EIATTR_KPARAM_INFO
	.align		4
.L_31:
        /*0008*/ 	.byte	0x04, 0x17
        /*000a*/ 	.short	(.L_33 - .L_32)
.L_32:
        /*000c*/ 	.word	0x00000000
        /*0010*/ 	.short	0x0000
        /*0012*/ 	.short	0x0000
        /*0014*/ 	.byte	0x00, 0xf0, 0x01, 0x20


	//----- nvinfo : EIATTR_AT_ENTRY_FRAGMENTS
	.align		4
.L_33:
        /*0018*/ 	.byte	0x04, 0x4f
        /*001a*/ 	.short	(.L_35 - .L_34)


	//   ....[0]....
.L_34:
        /*001c*/ 	.word	0x00000006


	//----- nvinfo : EIATTR_RESERVED_SMEM_USED
	.align		4
.L_35:
        /*0020*/ 	.byte	0x01, 0x41
	.zero		2


	//----- nvinfo : EIATTR_SPARSE_MMA_MASK
	.align		4
        /*0024*/ 	.byte	0x03, 0x50
        /*0026*/ 	.short	0x0000


	//----- nvinfo : EIATTR_TCGEN05_1CTA_USED
	.align		4
        /*0028*/ 	.byte	0x01, 0x51
	.zero		2


	//----- nvinfo : EIATTR_MAXREG_COUNT
	.align		4
        /*002c*/ 	.byte	0x03, 0x1b
        /*002e*/ 	.short	0x00ff


	//----- nvinfo : EIATTR_NUM_BARRIERS
	.align		4
        /*0030*/ 	.byte	0x02, 0x4c
        /*0032*/ 	.byte	0x07
	.zero		1


	//----- nvinfo : EIATTR_EXTERNS
	.align		4
        /*0034*/ 	.byte	0x04, 0x0f
        /*0036*/ 	.short	(.L_37 - .L_36)


	//   ....[0]....
	.align		4
.L_36:
        /*0038*/ 	.word	index@(__assertfail)


	//----- nvinfo : EIATTR_MERCURY_ISA_VERSION
	.align		4
.L_37:
        /*003c*/ 	.byte	0x03, 0x5f
        /*003e*/ 	.short	0x0101


	//----- nvinfo : EIATTR_INT_WARP_WIDE_INSTR_OFFSETS
	.align		4
        /*0040*/ 	.byte	0x04, 0x31
        /*0042*/ 	.short	(.L_39 - .L_38)


	//   ....[0]....
.L_38:
        /*0044*/ 	.word	0x00003ee0


	//   ....[1]....
        /*0048*/ 	.word	0x00003f00


	//   ....[2]....
        /*004c*/ 	.word	0x00003f30


	//   ....[3]....
        /*0050*/ 	.word	0x00004b00


	//   ....[4]....
        /*0054*/ 	.word	0x00004b60


	//   ....[5]....
        /*0058*/ 	.word	0x00004c50


	//   ....[6]....
        /*005c*/ 	.word	0x00004cd0


	//   ....[7]....
        /*0060*/ 	.word	0x00004dd0


	//   ....[8]....
        /*0064*/ 	.word	0x00004e60


	//   ....[9]....
        /*0068*/ 	.word	0x00004f60


	//   ....[10]....
        /*006c*/ 	.word	0x00005010


	//----- nvinfo : EIATTR_COOP_GROUP_MASK_REGIDS
	.align		4
.L_39:
        /*0070*/ 	.byte	0x04, 0x29
        /*0072*/ 	.short	(.L_41 - .L_40)


	//   ....[0]....
.L_40:
        /*0074*/ 	.word	0xffffffff


	//   ....[1]....
        /*0078*/ 	.word	0xffffffff


	//   ....[2]....
        /*007c*/ 	.word	0xffffffff


	//   ....[3]....
        /*0080*/ 	.word	0xffffffff


	//   ....[4]....
        /*0084*/ 	.word	0xffffffff


	//   ....[5]....
        /*0088*/ 	.word	0xffffffff


	//   ....[6]....
        /*008c*/ 	.word	0xffffffff


	//   ....[7]....
        /*0090*/ 	.word	0xffffffff


	//   ....[8]....
        /*0094*/ 	.word	0xffffffff


	//   ....[9]....
        /*0098*/ 	.word	0xffffffff


	//   ....[10]....
        /*009c*/ 	.word	0xffffffff


	//   ....[11]....
        /*00a0*/ 	.word	0xffffffff


	//   ....[12]....
        /*00a4*/ 	.word	0xffffffff


	//   ....[13]....
        /*00a8*/ 	.word	0xffffffff


	//----- nvinfo : EIATTR_COOP_GROUP_INSTR_OFFSETS
	.align		4
.L_41:
        /*00ac*/ 	.byte	0x04, 0x28
        /*00ae*/ 	.short	(.L_43 - .L_42)


	//   ....[0]....
.L_42:
        /*00b0*/ 	.word	0x00000080


	//   ....[1]....
        /*00b4*/ 	.word	0x000004f0


	//   ....[2]....
        /*00b8*/ 	.word	0x00000650


	//   ....[3]....
        /*00bc*/ 	.word	0x000007f0


	//   ....[4]....
        /*00c0*/ 	.word	0x000008f0


	//   ....[5]....
        /*00c4*/ 	.word	0x00000a60


	//   ....[6]....
        /*00c8*/ 	.word	0x00000c00


	//   ....[7]....
        /*00cc*/ 	.word	0x00000db0


	//   ....[8]....
        /*00d0*/ 	.word	0x00002180


	//   ....[9]....
        /*00d4*/ 	.word	0x00002f10


	//   ....[10]....
        /*00d8*/ 	.word	0x00003120


	//   ....[11]....
        /*00dc*/ 	.word	0x00003150


	//   ....[12]....
        /*00e0*/ 	.word	0x00003dc0


	//   ....[13]....
        /*00e4*/ 	.word	0x00003ff0


	//----- nvinfo : EIATTR_VRC_CTA_INIT_COUNT
	.align		4
.L_43:
        /*00e8*/ 	.byte	0x02, 0x4a
        /*00ea*/ 	.byte	0x80
	.zero		1


	//----- nvinfo : EIATTR_SYSCALL_OFFSETS
	.align		4
        /*00ec*/ 	.byte	0x04, 0x46
        /*00ee*/ 	.short	(.L_45 - .L_44)


	//   ....[0]....
.L_44:
        /*00f0*/ 	.word	0x00005ca0


	//   ....[1]....
        /*00f4*/ 	.word	0x00005d90


	//   ....[2]....
        /*00f8*/ 	.word	0x00006630


	//   ....[3]....
        /*00fc*/ 	.word	0x000072f0


	//   ....[4]....
        /*0100*/ 	.word	0x00007f60


	//   ....[5]....
        /*0104*/ 	.word	0x00008bd0


	//----- nvinfo : EIATTR_MBARRIER_INSTR_OFFSETS
	.align		4
.L_45:
        /*0108*/ 	.byte	0x04, 0x39
        /*010a*/ 	.short	(.L_47 - .L_46)


	//   ....[0]....
.L_46:
        /*010c*/ 	.word	0x00000600
        /*0110*/ 	.word	0x000000ff
        /*0114*/ 	.word	0x00000000
        /*0118*/ 	.short	0x0100
        /*011a*/ 	.byte	0x04
	.zero		1


	//   ....[1]....
        /*011c*/ 	.word	0x00000610
        /*0120*/ 	.word	0x000000ff
        /*0124*/ 	.word	0x00000010
        /*0128*/ 	.short	0x0100
        /*012a*/ 	.byte	0x04
	.zero		1


	//   ....[2]....
        /*012c*/ 	.word	0x00000620
        /*0130*/ 	.word	0x000000ff
        /*0134*/ 	.word	0x00000008
        /*0138*/ 	.short	0x0100
        /*013a*/ 	.byte	0x04
	.zero		1


	//   ....[3]....
        /*013c*/ 	.word	0x00000630
        /*0140*/ 	.word	0x000000ff
        /*0144*/ 	.word	0x00000018
        /*0148*/ 	.short	0x0100
        /*014a*/ 	.byte	0x04
	.zero		1


	//   ....[4]....
        /*014c*/ 	.word	0x00000760
        /*0150*/ 	.word	0x000000ff
        /*0154*/ 	.word	0x00000020
        /*0158*/ 	.short	0x0100
        /*015a*/ 	.byte	0x04
	.zero		1


	//   ....[5]....
        /*015c*/ 	.word	0x00000770
        /*0160*/ 	.word	0x000000ff
        /*0164*/ 	.word	0x00000040
        /*0168*/ 	.short	0x0100
        /*016a*/ 	.byte	0x04
	.zero		1


	//   ....[6]....
        /*016c*/ 	.word	0x00000780
        /*0170*/ 	.word	0x000000ff
        /*0174*/ 	.word	0x00000028
        /*0178*/ 	.short	0x0100
        /*017a*/ 	.byte	0x04
	.zero		1


	//   ....[7]....
        /*017c*/ 	.word	0x00000790
        /*0180*/ 	.word	0x000000ff
        /*0184*/ 	.word	0x00000048
        /*0188*/ 	.short	0x0100
        /*018a*/ 	.byte	0x04
	.zero		1


	//   ....[8]....
        /*018c*/ 	.word	0x000007a0
        /*0190*/ 	.word	0x000000ff
        /*0194*/ 	.word	0x00000030
        /*0198*/ 	.short	0x0100
        /*019a*/ 	.byte	0x04
	.zero		1


	//   ....[9]....
        /*019c*/ 	.word	0x000007b0
        /*01a0*/ 	.word	0x000000ff
        /*01a4*/ 	.word	0x00000050
        /*01a8*/ 	.short	0x0100
        /*01aa*/ 	.byte	0x04
	.zero		1


	//   ....[10]....
        /*01ac*/ 	.word	0x000007c0
        /*01b0*/ 	.word	0x000000ff
        /*01b4*/ 	.word	0x00000038
        /*01b8*/ 	.short	0x0100
        /*01ba*/ 	.byte	0x04
	.zero		1


	//   ....[11]....
        /*01bc*/ 	.word	0x000007d0
        /*01c0*/ 	.word	0x000000ff
        /*01c4*/ 	.word	0x00000058
        /*01c8*/ 	.short	0x0100
        /*01ca*/ 	.byte	0x04
	.zero		1


	//   ....[12]....
        /*01cc*/ 	.word	0x000008c0
        /*01d0*/ 	.word	0x000000ff
        /*01d4*/ 	.word	0x00000060
        /*01d8*/ 	.short	0x0100
        /*01da*/ 	.byte	0x06
	.zero		1


	//   ....[13]....
        /*01dc*/ 	.word	0x000008d0
        /*01e0*/ 	.word	0x000000ff
        /*01e4*/ 	.word	0x00000068
        /*01e8*/ 	.short	0x0100
        /*01ea*/ 	.byte	0x06
	.zero		1


	//   ....[14]....
        /*01ec*/ 	.word	0x00000a10
        /*01f0*/ 	.word	0x000000ff
        /*01f4*/ 	.word	0x00000070
        /*01f8*/ 	.short	0x0100
        /*01fa*/ 	.byte	0x06
	.zero		1


	//   ....[15]....
        /*01fc*/ 	.word	0x00000a20
        /*0200*/ 	.word	0x000000ff
        /*0204*/ 	.word	0x00000080
        /*0208*/ 	.short	0x0100
        /*020a*/ 	.byte	0x06
	.zero		1


	//   ....[16]....
        /*020c*/ 	.word	0x00000a30
        /*0210*/ 	.word	0x000000ff
        /*0214*/ 	.word	0x00000078
        /*0218*/ 	.short	0x0100
        /*021a*/ 	.byte	0x06
	.zero		1


	//   ....[17]....
        /*021c*/ 	.word	0x00000a40
        /*0220*/ 	.word	0x000000ff
        /*0224*/ 	.word	0x00000088
        /*0228*/ 	.short	0x0100
        /*022a*/ 	.byte	0x06
	.zero		1


	//   ....[18]....
        /*022c*/ 	.word	0x00000b70
        /*0230*/ 	.word	0x000000ff
        /*0234*/ 	.word	0x00000090
        /*0238*/ 	.short	0x0100
        /*023a*/ 	.byte	0x04
	.zero		1


	//   ....[19]....
        /*023c*/ 	.word	0x00000b80
        /*0240*/ 	.word	0x000000ff
        /*0244*/ 	.word	0x000000b0
        /*0248*/ 	.short	0x0100
        /*024a*/ 	.byte	0x04
	.zero		1


	//   ....[20]....
        /*024c*/ 	.word	0x00000b90
        /*0250*/ 	.word	0x000000ff
        /*0254*/ 	.word	0x00000098
        /*0258*/ 	.short	0x0100
        /*025a*/ 	.byte	0x04
	.zero		1


	//   ....[21]....
        /*025c*/ 	.word	0x00000ba0
        /*0260*/ 	.word	0x000000ff
        /*0264*/ 	.word	0x000000b8
        /*0268*/ 	.short	0x0100
        /*026a*/ 	.byte	0x04
	.zero		1


	//   ....[22]....
        /*026c*/ 	.word	0x00000bb0
        /*0270*/ 	.word	0x000000ff
        /*0274*/ 	.word	0x000000a0
        /*0278*/ 	.short	0x0100
        /*027a*/ 	.byte	0x04
	.zero		1


	//   ....[23]....
        /*027c*/ 	.word	0x00000bc0
        /*0280*/ 	.word	0x000000ff
        /*0284*/ 	.word	0x000000c0
        /*0288*/ 	.short	0x0100
        /*028a*/ 	.byte	0x04
	.zero		1


	//   ....[24]....
        /*028c*/ 	.word	0x00000bd0
        /*0290*/ 	.word	0x000000ff
        /*0294*/ 	.word	0x000000a8
        /*0298*/ 	.short	0x0100
        /*029a*/ 	.byte	0x04
	.zero		1


	//   ....[25]....
        /*029c*/ 	.word	0x00000be0
        /*02a0*/ 	.word	0x000000ff
        /*02a4*/ 	.word	0x000000c8
        /*02a8*/ 	.short	0x0100
        /*02aa*/ 	.byte	0x04
	.zero		1


	//   ....[26]....
        /*02ac*/ 	.word	0x00000cd0
        /*02b0*/ 	.word	0x000000ff
        /*02b4*/ 	.word	0x000000d0
        /*02b8*/ 	.short	0x0100
        /*02ba*/ 	.byte	0x04
	.zero		1


	//   ....[27]....
        /*02bc*/ 	.word	0x00000ce0
        /*02c0*/ 	.word	0x000000ff
        /*02c4*/ 	.word	0x000000e0
        /*02c8*/ 	.short	0x0100
        /*02ca*/ 	.byte	0x04
	.zero		1


	//   ....[28]....
        /*02cc*/ 	.word	0x00000cf0
        /*02d0*/ 	.word	0x000000ff
        /*02d4*/ 	.word	0x000000d8
        /*02d8*/ 	.short	0x0100
        /*02da*/ 	.byte	0x04
	.zero		1


	//   ....[29]....
        /*02dc*/ 	.word	0x00000d00
        /*02e0*/ 	.word	0x000000ff
        /*02e4*/ 	.word	0x000000e8
        /*02e8*/ 	.short	0x0100
        /*02ea*/ 	.byte	0x04
	.zero		1


	//   ....[30]....
        /*02ec*/ 	.word	0x00001880
        /*02f0*/ 	.word	0x00000003
        /*02f4*/ 	.word	0x000000e0
        /*02f8*/ 	.short	0x010a
        /*02fa*/ 	.byte	0xff
	.zero		1


	//   ....[31]....
        /*02fc*/ 	.word	0x000018b0
        /*0300*/ 	.word	0x00000003
        /*0304*/ 	.word	0x000000d0
        /*0308*/ 	.short	0x0101
        /*030a*/ 	.byte	0xff
	.zero		1


	//   ....[32]....
        /*030c*/ 	.word	0x00001980
        /*0310*/ 	.word	0x000000ff
        /*0314*/ 	.word	0x00000010
        /*0318*/ 	.short	0x010a
        /*031a*/ 	.byte	0x04
	.zero		1


	//   ....[33]....
        /*031c*/ 	.word	0x00001a00
        /*0320*/ 	.word	0x000000ff
        /*0324*/ 	.word	0x00000010
        /*0328*/ 	.short	0x010a
        /*032a*/ 	.byte	0x21
	.zero		1


	//   ....[34]....
        /*032c*/ 	.word	0x00001b90
        /*0330*/ 	.word	0x000000ff
        /*0334*/ 	.word	0x00000010
        /*0338*/ 	.short	0x010a
        /*033a*/ 	.byte	0x05
	.zero		1


	//   ....[35]....
        /*033c*/ 	.word	0x00001d80
        /*0340*/ 	.word	0x000000ff
        /*0344*/ 	.word	0x00000068
        /*0348*/ 	.short	0x0101
        /*034a*/ 	.byte	0x0d
	.zero		1


	//   ....[36]....
        /*034c*/ 	.word	0x00001da0
        /*0350*/ 	.word	0x000000ff
        /*0354*/ 	.word	0x00000010
        /*0358*/ 	.short	0x010a
        /*035a*/ 	.byte	0x04
	.zero		1


	//   ....[37]....
        /*035c*/ 	.word	0x00001e20
        /*0360*/ 	.word	0x000000ff
        /*0364*/ 	.word	0x00000010
        /*0368*/ 	.short	0x010a
        /*036a*/ 	.byte	0x21
	.zero		1


	//   ....[38]....
        /*036c*/ 	.word	0x00001fb0
        /*0370*/ 	.word	0x000000ff
        /*0374*/ 	.word	0x00000010
        /*0378*/ 	.short	0x010a
        /*037a*/ 	.byte	0x05
	.zero		1


	//   ....[39]....
        /*037c*/ 	.word	0x000021b0
        /*0380*/ 	.word	0x00000003
        /*0384*/ 	.word	0x00000070
        /*0388*/ 	.short	0x010a
        /*038a*/ 	.byte	0xff
	.zero		1


	//   ....[40]....
        /*038c*/ 	.word	0x00002300
        /*0390*/ 	.word	0x00000000
        /*0394*/ 	.word	0x00000000
        /*0398*/ 	.short	0x0101
        /*039a*/ 	.byte	0xff
	.zero		1


	//   ....[41]....
        /*039c*/ 	.word	0x000028b0
        /*03a0*/ 	.word	0x000000ff
        /*03a4*/ 	.word	0x00000000
        /*03a8*/ 	.short	0x010a
        /*03aa*/ 	.byte	0x04
	.zero		1


	//   ....[42]....
        /*03ac*/ 	.word	0x00002950
        /*03b0*/ 	.word	0x00000000
        /*03b4*/ 	.word	0x00000000
        /*03b8*/ 	.short	0x010a
        /*03ba*/ 	.byte	0xff
	.zero		1


	//   ....[43]....
        /*03bc*/ 	.word	0x00002a70
        /*03c0*/ 	.word	0x00000002
        /*03c4*/ 	.word	0x000000d0
        /*03c8*/ 	.short	0x010a
        /*03ca*/ 	.byte	0xff
	.zero		1


	//   ....[44]....
        /*03cc*/ 	.word	0x00002ad0
        /*03d0*/ 	.word	0x00000004
        /*03d4*/ 	.word	0x00000000
        /*03d8*/ 	.short	0x0101
        /*03da*/ 	.byte	0xff
	.zero		1


	//   ....[45]....
        /*03dc*/ 	.word	0x00002af0
        /*03e0*/ 	.word	0x000000ff
        /*03e4*/ 	.word	0x00000080
        /*03e8*/ 	.short	0x010a
        /*03ea*/ 	.byte	0x04
	.zero		1


	//   ....[46]....
        /*03ec*/ 	.word	0x00002c10
        /*03f0*/ 	.word	0x00000002
        /*03f4*/ 	.word	0x00000070
        /*03f8*/ 	.short	0x010a
        /*03fa*/ 	.byte	0xff
	.zero		1


	//   ....[47]....
        /*03fc*/ 	.word	0x00002d20
        /*0400*/ 	.word	0x00000002
        /*0404*/ 	.word	0x00000000
        /*0408*/ 	.short	0x0101
        /*040a*/ 	.byte	0xff
	.zero		1


	//   ....[48]....
        /*040c*/ 	.word	0x00002db0
        /*0410*/ 	.word	0x000000ff
        /*0414*/ 	.word	0x00000080
        /*0418*/ 	.short	0x0106
        /*041a*/ 	.byte	0x04
	.zero		1


	//   ....[49]....
        /*041c*/ 	.word	0x00002dd0
        /*0420*/ 	.word	0x000000ff
        /*0424*/ 	.word	0x00000080
        /*0428*/ 	.short	0x010a
        /*042a*/ 	.byte	0x04
	.zero		1


	//   ....[50]....
        /*042c*/ 	.word	0x00002e60
        /*0430*/ 	.word	0x000000ff
        /*0434*/ 	.word	0x00000080
        /*0438*/ 	.short	0x0106
        /*043a*/ 	.byte	0x07
	.zero		1


	//   ....[51]....
        /*043c*/ 	.word	0x00002ea0
        /*0440*/ 	.word	0x00000000
        /*0444*/ 	.word	0x00000080
        /*0448*/ 	.short	0x010a
        /*044a*/ 	.byte	0xff
	.zero		1


	//   ....[52]....
        /*044c*/ 	.word	0x00003470
        /*0450*/ 	.word	0x00000000
        /*0454*/ 	.word	0x00000070
        /*0458*/ 	.short	0x010a
        /*045a*/ 	.byte	0xff
	.zero		1


	//   ....[53]....
        /*045c*/ 	.word	0x00003570
        /*0460*/ 	.word	0x00000003
        /*0464*/ 	.word	0x00000000
        /*0468*/ 	.short	0x0101
        /*046a*/ 	.byte	0xff
	.zero		1


	//   ....[54]....
        /*046c*/ 	.word	0x00003580
        /*0470*/ 	.word	0x000000ff
        /*0474*/ 	.word	0x00000000
        /*0478*/ 	.short	0x010a
        /*047a*/ 	.byte	0x04
	.zero		1


	//   ....[55]....
        /*047c*/ 	.word	0x00003600
        /*0480*/ 	.word	0x000000ff
        /*0484*/ 	.word	0x000000b0
        /*0488*/ 	.short	0x010a
        /*048a*/ 	.byte	0x2e
	.zero		1


	//   ....[56]....
        /*048c*/ 	.word	0x000036e0
        /*0490*/ 	.word	0x000000ff
        /*0494*/ 	.word	0x00000000
        /*0498*/ 	.short	0x010a
        /*049a*/ 	.byte	0x07
	.zero		1


	//   ....[57]....
        /*049c*/ 	.word	0x00003820
        /*04a0*/ 	.word	0x000000ff
        /*04a4*/ 	.word	0x00000000
        /*04a8*/ 	.short	0x010a
        /*04aa*/ 	.byte	0x04
	.zero		1


	//   ....[58]....
        /*04ac*/ 	.word	0x00003bf0
        /*04b0*/ 	.word	0x000000ff
        /*04b4*/ 	.word	0x00000000
        /*04b8*/ 	.short	0x010a
        /*04ba*/ 	.byte	0x04
	.zero		1


	//   ....[59]....
        /*04bc*/ 	.word	0x00003c80
        /*04c0*/ 	.word	0x000000ff
        /*04c4*/ 	.word	0x00000000
        /*04c8*/ 	.short	0x010a
        /*04ca*/ 	.byte	0x05
	.zero		1


	//   ....[60]....
        /*04cc*/ 	.word	0x00003d10
        /*04d0*/ 	.word	0x000000ff
        /*04d4*/ 	.word	0x00000000
        /*04d8*/ 	.short	0x010a
        /*04da*/ 	.byte	0x05
	.zero		1


	//   ....[61]....
        /*04dc*/ 	.word	0x00003da0
        /*04e0*/ 	.word	0x000000ff
        /*04e4*/ 	.word	0x00000000
        /*04e8*/ 	.short	0x010a
        /*04ea*/ 	.byte	0x04
	.zero		1


	//   ....[62]....
        /*04ec*/ 	.word	0x000042c0
        /*04f0*/ 	.word	0x00000008
        /*04f4*/ 	.word	0x00000070
        /*04f8*/ 	.short	0x010a
        /*04fa*/ 	.byte	0xff
	.zero		1


	//   ....[63]....
        /*04fc*/ 	.word	0x00004430
        /*0500*/ 	.word	0x00000000
        /*0504*/ 	.word	0x00000000
        /*0508*/ 	.short	0x0101
        /*050a*/ 	.byte	0xff
	.zero		1


	//   ....[64]....
        /*050c*/ 	.word	0x00004910
        /*0510*/ 	.word	0x000000ff
        /*0514*/ 	.word	0x00000068
        /*0518*/ 	.short	0x010a
        /*051a*/ 	.byte	0x15
	.zero		1


	//   ....[65]....
        /*051c*/ 	.word	0x00004aa0
        /*0520*/ 	.word	0x000000ff
        /*0524*/ 	.word	0x00000040
        /*0528*/ 	.short	0x010a
        /*052a*/ 	.byte	0x15
	.zero		1


	//   ....[66]....
        /*052c*/ 	.word	0x00004bf0
        /*0530*/ 	.word	0x000000ff
        /*0534*/ 	.word	0x00000020
        /*0538*/ 	.short	0x010b
        /*053a*/ 	.byte	0x15
	.zero		1


	//   ....[67]....
        /*053c*/ 	.word	0x00004c10
        /*0540*/ 	.word	0x000000ff
        /*0544*/ 	.word	0x00000000
        /*0548*/ 	.short	0x0101
        /*054a*/ 	.byte	0x04
	.zero		1


	//   ....[68]....
        /*054c*/ 	.word	0x00004c20
        /*0550*/ 	.word	0x000000ff
        /*0554*/ 	.word	0x00000048
        /*0558*/ 	.short	0x010a
        /*055a*/ 	.byte	0x15
	.zero		1


	//   ....[69]....
        /*055c*/ 	.word	0x00004d70
        /*0560*/ 	.word	0x000000ff
        /*0564*/ 	.word	0x00000028
        /*0568*/ 	.short	0x010b
        /*056a*/ 	.byte	0x15
	.zero		1


	//   ....[70]....
        /*056c*/ 	.word	0x00004d90
        /*0570*/ 	.word	0x000000ff
        /*0574*/ 	.word	0x00000000
        /*0578*/ 	.short	0x0101
        /*057a*/ 	.byte	0x04
	.zero		1


	//   ....[71]....
        /*057c*/ 	.word	0x00004da0
        /*0580*/ 	.word	0x000000ff
        /*0584*/ 	.word	0x00000050
        /*0588*/ 	.short	0x010a
        /*058a*/ 	.byte	0x15
	.zero		1


	//   ....[72]....
        /*058c*/ 	.word	0x00004f00
        /*0590*/ 	.word	0x000000ff
        /*0594*/ 	.word	0x00000030
        /*0598*/ 	.short	0x010b
        /*059a*/ 	.byte	0x15
	.zero		1


	//   ....[73]....
        /*059c*/ 	.word	0x00004f20
        /*05a0*/ 	.word	0x000000ff
        /*05a4*/ 	.word	0x00000000
        /*05a8*/ 	.short	0x0101
        /*05aa*/ 	.byte	0x04
	.zero		1


	//   ....[74]....
        /*05ac*/ 	.word	0x00004f30
        /*05b0*/ 	.word	0x000000ff
        /*05b4*/ 	.word	0x00000058
        /*05b8*/ 	.short	0x010a
        /*05ba*/ 	.byte	0x15
	.zero		1


	//   ....[75]....
        /*05bc*/ 	.word	0x00005120
        /*05c0*/ 	.word	0x000000ff
        /*05c4*/ 	.word	0x00000038
        /*05c8*/ 	.short	0x010b
        /*05ca*/ 	.byte	0x15
	.zero		1


	//   ....[76]....
        /*05cc*/ 	.word	0x00005130
        /*05d0*/ 	.word	0x000000ff
        /*05d4*/ 	.word	0x00000000
        /*05d8*/ 	.short	0x0101
        /*05da*/ 	.byte	0x28
	.zero		1


	//   ....[77]....
        /*05dc*/ 	.word	0x00005160
        /*05e0*/ 	.word	0x000000ff
        /*05e4*/ 	.word	0x00000040
        /*05e8*/ 	.short	0x010a
        /*05ea*/ 	.byte	0x15
	.zero		1


	//   ....[78]....
        /*05ec*/ 	.word	0x00005180
        /*05f0*/ 	.word	0x000000ff
        /*05f4*/ 	.word	0x00000048
        /*05f8*/ 	.short	0x010a
        /*05fa*/ 	.byte	0x15
	.zero		1


	//   ....[79]....
        /*05fc*/ 	.word	0x000051a0
        /*0600*/ 	.word	0x000000ff
        /*0604*/ 	.word	0x00000050
        /*0608*/ 	.short	0x010a
        /*060a*/ 	.byte	0x15
	.zero		1


	//   ....[80]....
        /*060c*/ 	.word	0x000051e0
        /*0610*/ 	.word	0x00000000
        /*0614*/ 	.word	0x00000058
        /*0618*/ 	.short	0x010a
        /*061a*/ 	.byte	0xff
	.zero		1


	//   ....[81]....
        /*061c*/ 	.word	0x00005530
        /*0620*/ 	.word	0x00000003
        /*0624*/ 	.word	0x00000070
        /*0628*/ 	.short	0x010a
        /*062a*/ 	.byte	0xff
	.zero		1


	//   ....[82]....
        /*062c*/ 	.word	0x000056b0
        /*0630*/ 	.word	0x00000000
        /*0634*/ 	.word	0x00000000
        /*0638*/ 	.short	0x0101
        /*063a*/ 	.byte	0xff
	.zero		1


	//   ....[83]....
        /*063c*/ 	.word	0x00006280
        /*0640*/ 	.word	0x000000ff
        /*0644*/ 	.word	0x00000020
        /*0648*/ 	.short	0x010a
        /*064a*/ 	.byte	0x2c
	.zero		1


	//   ....[84]....
        /*064c*/ 	.word	0x000062f0
        /*0650*/ 	.word	0x00000063
        /*0654*/ 	.word	0x00000090
        /*0658*/ 	.short	0x010a
        /*065a*/ 	.byte	0xff
	.zero		1


	//   ....[85]....
        /*065c*/ 	.word	0x00006410
        /*0660*/ 	.word	0x000000ff
        /*0664*/ 	.word	0x00000020
        /*0668*/ 	.short	0x010a
        /*066a*/ 	.byte	0x2c
	.zero		1


	//   ....[86]....
        /*066c*/ 	.word	0x00006510
        /*0670*/ 	.word	0x00000063
        /*0674*/ 	.word	0x00000090
        /*0678*/ 	.short	0x010a
        /*067a*/ 	.byte	0xff
	.zero		1


	//   ....[87]....
        /*067c*/ 	.word	0x00007010
        /*0680*/ 	.word	0x00000000
        /*0684*/ 	.word	0x00000000
        /*0688*/ 	.short	0x0101
        /*068a*/ 	.byte	0xff
	.zero		1


	//   ....[88]....
        /*068c*/ 	.word	0x00007020
        /*0690*/ 	.word	0x00000003
        /*0694*/ 	.word	0x00000020
        /*0698*/ 	.short	0x010a
        /*069a*/ 	.byte	0xff
	.zero		1


	//   ....[89]....
        /*069c*/ 	.word	0x000070f0
        /*06a0*/ 	.word	0x00000003
        /*06a4*/ 	.word	0x00000020
        /*06a8*/ 	.short	0x010a
        /*06aa*/ 	.byte	0xff
	.zero		1


	//   ....[90]....
        /*06ac*/ 	.word	0x00007c80
        /*06b0*/ 	.word	0x0000003f
        /*06b4*/ 	.word	0x00000000
        /*06b8*/ 	.short	0x0101
        /*06ba*/ 	.byte	0xff
	.zero		1


	//   ....[91]....
        /*06bc*/ 	.word	0x00007ca0
        /*06c0*/ 	.word	0x00000066
        /*06c4*/ 	.word	0x00000020
        /*06c8*/ 	.short	0x010a
        /*06ca*/ 	.byte	0xff
	.zero		1


	//   ....[92]....
        /*06cc*/ 	.word	0x00007d60
        /*06d0*/ 	.word	0x00000066
        /*06d4*/ 	.word	0x00000020
        /*06d8*/ 	.short	0x010a
        /*06da*/ 	.byte	0xff
	.zero		1


	//   ....[93]....
        /*06dc*/ 	.word	0x000088f0
        /*06e0*/ 	.word	0x0000003f
        /*06e4*/ 	.word	0x00000000
        /*06e8*/ 	.short	0x0101
        /*06ea*/ 	.byte	0xff
	.zero		1


	//   ....[94]....
        /*06ec*/ 	.word	0x00008910
        /*06f0*/ 	.word	0x00000067
        /*06f4*/ 	.word	0x00000020
        /*06f8*/ 	.short	0x010a
        /*06fa*/ 	.byte	0xff
	.zero		1


	//   ....[95]....
        /*06fc*/ 	.word	0x000089d0
        /*0700*/ 	.word	0x00000067
        /*0704*/ 	.word	0x00000020
        /*0708*/ 	.short	0x010a
        /*070a*/ 	.byte	0xff
	.zero		1


	//   ....[96]....
        /*070c*/ 	.word	0x00008df0
        /*0710*/ 	.word	0x000000ff
        /*0714*/ 	.word	0x00000000
        /*0718*/ 	.short	0x0101
        /*071a*/ 	.byte	0x04
	.zero		1


	//   ....[97]....
        /*071c*/ 	.word	0x000095c0
        /*0720*/ 	.word	0x00000002
        /*0724*/ 	.word	0x00000000
        /*0728*/ 	.short	0x0101
        /*072a*/ 	.byte	0xff
	.zero		1


	//   ....[98]....
        /*072c*/ 	.word	0x00009850
        /*0730*/ 	.word	0x000000ff
        /*0734*/ 	.word	0x00000000
        /*0738*/ 	.short	0x0101
        /*073a*/ 	.byte	0x04
	.zero		1


	//   ....[99]....
        /*073c*/ 	.word	0x00009870
        /*0740*/ 	.word	0x00000003
        /*0744*/ 	.word	0x000000e0
        /*0748*/ 	.short	0x010a
        /*074a*/ 	.byte	0xff
	.zero		1


	//   ....[100]....
        /*074c*/ 	.word	0x000098d0
        /*0750*/ 	.word	0x00000000
        /*0754*/ 	.word	0x00000010
        /*0758*/ 	.short	0x010a
        /*075a*/ 	.byte	0xff
	.zero		1


	//   ....[101]....
        /*075c*/ 	.word	0x00009930
        /*0760*/ 	.word	0x00000000
        /*0764*/ 	.word	0x00000010
        /*0768*/ 	.short	0x010a
        /*076a*/ 	.byte	0xff
	.zero		1


	//   ....[102]....
        /*076c*/ 	.word	0x00009980
        /*0770*/ 	.word	0x00000003
        /*0774*/ 	.word	0x00000070
        /*0778*/ 	.short	0x010a
        /*077a*/ 	.byte	0xff
	.zero		1


	//   ....[103]....
        /*077c*/ 	.word	0x000099e0
        /*0780*/ 	.word	0x00000000
        /*0784*/ 	.word	0x00000000
        /*0788*/ 	.short	0x010a
        /*078a*/ 	.byte	0xff
	.zero		1


	//   ....[104]....
        /*078c*/ 	.word	0x00009a30
        /*0790*/ 	.word	0x00000002
        /*0794*/ 	.word	0x000000d0
        /*0798*/ 	.short	0x010a
        /*079a*/ 	.byte	0xff
	.zero		1


	//   ....[105]....
        /*079c*/ 	.word	0x00009a90
        /*07a0*/ 	.word	0x00000002
        /*07a4*/ 	.word	0x00000080
        /*07a8*/ 	.short	0x010a
        /*07aa*/ 	.byte	0xff
	.zero		1


	//   ....[106]....
        /*07ac*/ 	.word	0x00009ae0
        /*07b0*/ 	.word	0x00000002
        /*07b4*/ 	.word	0x00000070
        /*07b8*/ 	.short	0x010a
        /*07ba*/ 	.byte	0xff
	.zero		1


	//   ....[107]....
        /*07bc*/ 	.word	0x00009b40
        /*07c0*/ 	.word	0x00000000
        /*07c4*/ 	.word	0x00000080
        /*07c8*/ 	.short	0x010a
        /*07ca*/ 	.byte	0xff
	.zero		1


	//   ....[108]....
        /*07cc*/ 	.word	0x00009b90
        /*07d0*/ 	.word	0x00000000
        /*07d4*/ 	.word	0x00000070
        /*07d8*/ 	.short	0x010a
        /*07da*/ 	.byte	0xff
	.zero		1


	//   ....[109]....
        /*07dc*/ 	.word	0x00009bf0
        /*07e0*/ 	.word	0x00000003
        /*07e4*/ 	.word	0x000000b0
        /*07e8*/ 	.short	0x010a
        /*07ea*/ 	.byte	0xff
	.zero		1


	//   ....[110]....
        /*07ec*/ 	.word	0x00009c50
        /*07f0*/ 	.word	0x00000000
        /*07f4*/ 	.word	0x00000000
        /*07f8*/ 	.short	0x010a
        /*07fa*/ 	.byte	0xff
	.zero		1


	//   ....[111]....
        /*07fc*/ 	.word	0x00009cb0
        /*0800*/ 	.word	0x00000000
        /*0804*/ 	.word	0x00000000
        /*0808*/ 	.short	0x010a
        /*080a*/ 	.byte	0xff
	.zero		1


	//   ....[112]....
        /*080c*/ 	.word	0x00009d10
        /*0810*/ 	.word	0x00000000
        /*0814*/ 	.word	0x00000000
        /*0818*/ 	.short	0x010a
        /*081a*/ 	.byte	0xff
	.zero		1


	//   ....[113]....
        /*081c*/ 	.word	0x00009d70
        /*0820*/ 	.word	0x00000000
        /*0824*/ 	.word	0x00000000
        /*0828*/ 	.short	0x010a
        /*082a*/ 	.byte	0xff
	.zero		1


	//   ....[114]....
        /*082c*/ 	.word	0x00009dd0
        /*0830*/ 	.word	0x00000000
        /*0834*/ 	.word	0x00000000
        /*0838*/ 	.short	0x010a
        /*083a*/ 	.byte	0xff
	.zero		1


	//   ....[115]....
        /*083c*/ 	.word	0x00009e20
        /*0840*/ 	.word	0x00000008
        /*0844*/ 	.word	0x00000070
        /*0848*/ 	.short	0x010a
        /*084a*/ 	.byte	0xff
	.zero		1


	//   ....[116]....
        /*084c*/ 	.word	0x00009e80
        /*0850*/ 	.word	0x00000000
        /*0854*/ 	.word	0x00000068
        /*0858*/ 	.short	0x010a
        /*085a*/ 	.byte	0xff
	.zero		1


	//   ....[117]....
        /*085c*/ 	.word	0x00009ee0
        /*0860*/ 	.word	0x00000005
        /*0864*/ 	.word	0x00000040
        /*0868*/ 	.short	0x010a
        /*086a*/ 	.byte	0xff
	.zero		1


	//   ....[118]....
        /*086c*/ 	.word	0x00009f40
        /*0870*/ 	.word	0x00000005
        /*0874*/ 	.word	0x00000048
        /*0878*/ 	.short	0x010a
        /*087a*/ 	.byte	0xff
	.zero		1


	//   ....[119]....
        /*087c*/ 	.word	0x00009fa0
        /*0880*/ 	.word	0x00000005
        /*0884*/ 	.word	0x00000050
        /*0888*/ 	.short	0x010a
        /*088a*/ 	.byte	0xff
	.zero		1


	//   ....[120]....
        /*088c*/ 	.word	0x0000a000
        /*0890*/ 	.word	0x00000005
        /*0894*/ 	.word	0x00000058
        /*0898*/ 	.short	0x010a
        /*089a*/ 	.byte	0xff
	.zero		1


	//   ....[121]....
        /*089c*/ 	.word	0x0000a060
        /*08a0*/ 	.word	0x00000000
        /*08a4*/ 	.word	0x00000040
        /*08a8*/ 	.short	0x010a
        /*08aa*/ 	.byte	0xff
	.zero		1


	//   ....[122]....
        /*08ac*/ 	.word	0x0000a0c0
        /*08b0*/ 	.word	0x00000000
        /*08b4*/ 	.word	0x00000048
        /*08b8*/ 	.short	0x010a
        /*08ba*/ 	.byte	0xff
	.zero		1


	//   ....[123]....
        /*08bc*/ 	.word	0x0000a120
        /*08c0*/ 	.word	0x00000000
        /*08c4*/ 	.word	0x00000050
        /*08c8*/ 	.short	0x010a
        /*08ca*/ 	.byte	0xff
	.zero		1


	//   ....[124]....
        /*08cc*/ 	.word	0x0000a170
        /*08d0*/ 	.word	0x00000003
        /*08d4*/ 	.word	0x00000070
        /*08d8*/ 	.short	0x010a
        /*08da*/ 	.byte	0xff
	.zero		1


	//   ....[125]....
        /*08dc*/ 	.word	0x0000a1d0
        /*08e0*/ 	.word	0x00000000
        /*08e4*/ 	.word	0x00000020
        /*08e8*/ 	.short	0x010a
        /*08ea*/ 	.byte	0xff
	.zero		1


	//   ....[126]....
        /*08ec*/ 	.word	0x0000a220
        /*08f0*/ 	.word	0x00000063
        /*08f4*/ 	.word	0x00000090
        /*08f8*/ 	.short	0x010a
        /*08fa*/ 	.byte	0xff
	.zero		1


	//   ....[127]....
        /*08fc*/ 	.word	0x0000a270
        /*0900*/ 	.word	0x00000003
        /*0904*/ 	.word	0x00000020
        /*0908*/ 	.short	0x010a
        /*090a*/ 	.byte	0xff
	.zero		1


	//   ....[128]....
        /*090c*/ 	.word	0x0000a2c0
        /*0910*/ 	.word	0x00000066
        /*0914*/ 	.word	0x00000020
        /*0918*/ 	.short	0x010a
        /*091a*/ 	.byte	0xff
	.zero		1


	//   ....[129]....
        /*091c*/ 	.word	0x0000a310
        /*0920*/ 	.word	0x00000067
        /*0924*/ 	.word	0x00000020
        /*0928*/ 	.short	0x010a
        /*092a*/ 	.byte	0xff
	.zero		1


	//----- nvinfo : EIATTR_NUM_MBARRIERS
	.align		4
.L_47:
        /*092c*/ 	.byte	0x03, 0x38
        /*092e*/ 	.short	0x001e


	//----- nvinfo : EIATTR_EXIT_INSTR_OFFSETS
	.align		4
        /*0930*/ 	.byte	0x04, 0x1c
        /*0932*/ 	.short	(.L_49 - .L_48)


	//   ....[0]....
.L_48:
        /*0934*/ 	.word	0x00002980


	//   ....[1]....
        /*0938*/ 	.word	0x00002e70


	//   ....[2]....
        /*093c*/ 	.word	0x00002ed0


	//   ....[3]....
        /*0940*/ 	.word	0x00004000


	//   ....[4]....
        /*0944*/ 	.word	0x00005210


	//   ....[5]....
        /*0948*/ 	.word	0x00005250


	//   ....[6]....
        /*094c*/ 	.word	0x00009740


	//   ....[7]....
        /*0950*/ 	.word	0x000097c0


	//   ....[8]....
        /*0954*/ 	.word	0x000097f0


	//   ....[9]....
        /*0958*/ 	.word	0x00009860


	//----- nvinfo : EIATTR_MAX_THREADS
	.align		4
.L_49:
        /*095c*/ 	.byte	0x04, 0x05
        /*095e*/ 	.short	(.L_51 - .L_50)
.L_50:
        /*0960*/ 	.word	0x00000100
        /*0964*/ 	.word	0x00000001
        /*0968*/ 	.word	0x00000001


	//----- nvinfo : EIATTR_CRS_STACK_SIZE
	.align		4
.L_51:
        /*096c*/ 	.byte	0x04, 0x1e
        /*096e*/ 	.short	(.L_53 - .L_52)
.L_52:
        /*0970*/ 	.word	0x00000000


	//----- nvinfo : EIATTR_CBANK_PARAM_SIZE
	.align		4
.L_53:
        /*0974*/ 	.byte	0x03, 0x19
        /*0976*/ 	.short	0x0800


	//----- nvinfo : EIATTR_PARAM_CBANK
	.align		4
        /*0978*/ 	.byte	0x04, 0x0a
        /*097a*/ 	.short	(.L_55 - .L_54)
	.align		4
.L_54:
        /*097c*/ 	.word	index@(.nv.constant0._ZN7cutlass13device_kernelINS_4gemm6kernel13GemmUniversalIN4cute5tupleIJiiiiEEENS1_10collective13CollectiveMmaINS1_35MainloopSm100TmaUmmaWarpSpecializedILi2ELi2ELi4ENS5_IJNS4_1CILi4EEENSA_ILi1EEESC_EEEEENS5_IJNSA_ILi64EEENSA_ILi256EEENSA_ILi128EEEEEENS_10bfloat16_tENS5_IJlSC_lEEESJ_SK_NS4_8TiledMMAINS4_8MMA_AtomIJNS4_20SM100_MMA_F16BF16_SSISJ_SJ_fLi64ELi256ELNS4_4UMMA5MajorE0ELSP_0ELNSO_7ScaleInE0ELSQ_0EEEEEENS4_6LayoutINS5_IJSC_SC_SC_EEENS5_IJNSA_ILi0EEESV_SV_EEEEENS5_IJNS4_10UnderscoreESY_SY_EEEEENS4_13SM90_TMA_LOADENS4_14ComposedLayoutINS4_7SwizzleILi3ELi4ELi3EEENS4_18smem_ptr_flag_bitsILi16EEENST_INS5_IJNSA_ILi8EEESF_EEENS5_IJSF_SC_EEEEEEEvNS4_8identityENS4_23SM90_TMA_LOAD_MULTICASTES1B_vS1C_EENS_8epilogue10collective18CollectiveEpilogueINS1F_23Sm100TmaWarpSpecializedILi4ELi2ELi32ELb1ELb0EEEJSI_NS5_IJNST_ISF_SC_EES1K_EEESJ_SK_SJ_SK_NS1F_6fusion15FusionCallbacksIS1J_NS1M_17LinearCombinationISJ_fSJ_fLNS_15FloatRoundStyleE2EEESI_S1L_JEEENS4_5SM1004TMEM4LOAD26SM100_TMEM_LOAD_16dp256b8xES11_S1B_NS4_17SM75_U32x4_LDSM_NENS4_14SM90_TMA_STOREES1B_NS4_17SM90_U32x4_STSM_NENS4_39AutoVectorizingCopyWithAssumedAlignmentILi128EEEEEEvvEEEEvNT_6ParamsE)
        /*0980*/ 	.short	0x0380
        /*0982*/ 	.short	0x0800


	//----- nvinfo : EIATTR_SW_WAR
	.align		4
.L_55:
        /*0984*/ 	.byte	0x04, 0x36
        /*0986*/ 	.short	(.L_57 - .L_56)
.L_56:
        /*0988*/ 	.word	0x00000008
.L_57:


//--------------------- .nv.callgraph             --------------------------
	.section	.nv.callgraph,"",@"SHT_CUDA_CALLGRAPH"
	.align	4
	.sectionentsize	8
	.align		4
        /*0000*/ 	.word	0x00000000
	.align		4
        /*0004*/ 	.word	0xffffffff
	.align		4
        /*0008*/ 	.word	index@(_ZN7cutlass13device_kernelINS_4gemm6kernel13GemmUniversalIN4cute5tupleIJiiiiEEENS1_10collective13CollectiveMmaINS1_35MainloopSm100TmaUmmaWarpSpecializedILi2ELi2ELi4ENS5_IJNS4_1CILi4EEENSA_ILi1EEESC_EEEEENS5_IJNSA_ILi64EEENSA_ILi256EEENSA_ILi128EEEEEENS_10bfloat16_tENS5_IJlSC_lEEESJ_SK_NS4_8TiledMMAINS4_8MMA_AtomIJNS4_20SM100_MMA_F16BF16_SSISJ_SJ_fLi64ELi256ELNS4_4UMMA5MajorE0ELSP_0ELNSO_7ScaleInE0ELSQ_0EEEEEENS4_6LayoutINS5_IJSC_SC_SC_EEENS5_IJNSA_ILi0EEESV_SV_EEEEENS5_IJNS4_10UnderscoreESY_SY_EEEEENS4_13SM90_TMA_LOADENS4_14ComposedLayoutINS4_7SwizzleILi3ELi4ELi3EEENS4_18smem_ptr_flag_bitsILi16EEENST_INS5_IJNSA_ILi8EEESF_EEENS5_IJSF_SC_EEEEEEEvNS4_8identityENS4_23SM90_TMA_LOAD_MULTICASTES1B_vS1C_EENS_8epilogue10collective18CollectiveEpilogueINS1F_23Sm100TmaWarpSpecializedILi4ELi2ELi32ELb1ELb0EEEJSI_NS5_IJNST_ISF_SC_EES1K_EEESJ_SK_SJ_SK_NS1F_6fusion15FusionCallbacksIS1J_NS1M_17LinearCombinationISJ_fSJ_fLNS_15FloatRoundStyleE2EEESI_S1L_JEEENS4_5SM1004TMEM4LOAD26SM100_TMEM_LOAD_16dp256b8xES11_S1B_NS4_17SM75_U32x4_LDSM_NENS4_14SM90_TMA_STOREES1B_NS4_17SM90_U32x4_STSM_NENS4_39AutoVectorizingCopyWithAssumedAlignmentILi128EEEEEEvvEEEEvNT_6ParamsE)
	.align		4
        /*000c*/ 	.word	index@(__assertfail)
	.align		4
        /*0010*/ 	.word	0x00000000
	.align		4
        /*0014*/ 	.word	0xfffffffe
	.align		4
        /*0018*/ 	.word	0x00000000
	.align		4
        /*001c*/ 	.word	0xfffffffd
	.align		4
        /*0020*/ 	.word	0x00000000
	.align		4
        /*0024*/ 	.word	0xfffffffc


//--------------------- .nv.constant4             --------------------------
	.section	.nv.constant4,"a",@progbits
	.align	8
	.align		8
.nv.constant4:
        /*0000*/ 	.dword	__assertfail
	.align		8
        /*0008*/ 	.dword	__unnamed_1
	.align		8
        /*0010*/ 	.dword	__unnamed_2
	.align		8
        /*0018*/ 	.dword	_ZN40_INTERNAL_a935030a_4_k_cu_59936207_261834cuda3std3__45__cpo5beginE
	.align		8
        /*0020*/ 	.dword	_ZN40_INTERNAL_a935030a_4_k_cu_59936207_261834cuda3std3__45__cpo3endE
	.align		8
        /*0028*/ 	.dword	_ZN40_INTERNAL_a935030a_4_k_cu_59936207_261834cuda3std3__45__cpo6cbeginE
	.align		8
        /*0030*/ 	.dword	_ZN40_INTERNAL_a935030a_4_k_cu_59936207_261834cuda3std3__45__cpo4cendE
	.align		8
        /*0038*/ 	.dword	_ZN40_INTERNAL_a935030a_4_k_cu_59936207_261834cuda3std3__442_GLOBAL__N__a935030a_4_k_cu_59936207_261836ignoreE
	.align		8
        /*0040*/ 	.dword	_ZN40_INTERNAL_a935030a_4_k_cu_59936207_261834cuda3std3__419piecewise_constructE
	.align		8
        /*0048*/ 	.dword	_ZN40_INTERNAL_a935030a_4_k_cu_59936207_261834cuda3std3__48in_placeE
	.align		8
        /*0050*/ 	.dword	_ZN40_INTERNAL_a935030a_4_k_cu_59936207_261834cuda3std6ranges3__45__cpo4swapE
	.align		8
        /*0058*/ 	.dword	_ZN40_INTERNAL_a935030a_4_k_cu_59936207_261834cuda3std6ranges3__45__cpo9iter_moveE
	.align		8
        /*0060*/ 	.dword	_ZN40_INTERNAL_a935030a_4_k_cu_59936207_261834cute7productE
	.align		8
        /*0068*/ 	.dword	_ZN40_INTERNAL_a935030a_4_k_cu_59936207_261834cute1_E
	.align		8
        /*0070*/ 	.dword	$str$25
	.align		8
        /*0078*/ 	.dword	$str$26
	.align		8
        /*0080*/ 	.dword	$str$27
	.align		8
        /*0088*/ 	.dword	$str$28


//--------------------- .text._ZN7cutlass13device_kernelINS_4gemm6kernel13GemmUniversalIN4cute5tupleIJiiiiEEENS1_10collective13CollectiveMmaINS1_35MainloopSm100TmaUmmaWarpSpecializedILi2ELi2ELi4ENS5_IJNS4_1CILi4EEENSA_ILi1EEESC_EEEEENS5_IJNSA_ILi64EEENSA_ILi256EEENSA_ILi128EEEEEENS_10bfloat16_tENS5_IJlSC_lEEESJ_SK_NS4_8TiledMMAINS4_8MMA_AtomIJNS4_20SM100_MMA_F16BF16_SSISJ_SJ_fLi64ELi256ELNS4_4UMMA5MajorE0ELSP_0ELNSO_7ScaleInE0ELSQ_0EEEEEENS4_6LayoutINS5_IJSC_SC_SC_EEENS5_IJNSA_ILi0EEESV_SV_EEEEENS5_IJNS4_10UnderscoreESY_SY_EEEEENS4_13SM90_TMA_LOADENS4_14ComposedLayoutINS4_7SwizzleILi3ELi4ELi3EEENS4_18smem_ptr_flag_bitsILi16EEENST_INS5_IJNSA_ILi8EEESF_EEENS5_IJSF_SC_EEEEEEEvNS4_8identityENS4_23SM90_TMA_LOAD_MULTICASTES1B_vS1C_EENS_8epilogue10collective18CollectiveEpilogueINS1F_23Sm100TmaWarpSpecializedILi4ELi2ELi32ELb1ELb0EEEJSI_NS5_IJNST_ISF_SC_EES1K_EEESJ_SK_SJ_SK_NS1F_6fusion15FusionCallbacksIS1J_NS1M_17LinearCombinationISJ_fSJ_fLNS_15FloatRoundStyleE2EEESI_S1L_JEEENS4_5SM1004TMEM4LOAD26SM100_TMEM_LOAD_16dp256b8xES11_S1B_NS4_17SM75_U32x4_LDSM_NENS4_14SM90_TMA_STOREES1B_NS4_17SM90_U32x4_STSM_NENS4_39AutoVectorizingCopyWithAssumedAlignmentILi128EEEEEEvvEEEEvNT_6ParamsE --------------------------
	.section	.text._ZN7cutlass13device_kernelINS_4gemm6kernel13GemmUniversalIN4cute5tupleIJiiiiEEENS1_10collective13CollectiveMmaINS1_35MainloopSm100TmaUmmaWarpSpecializedILi2ELi2ELi4ENS5_IJNS4_1CILi4EEENSA_ILi1EEESC_EEEEENS5_IJNSA_ILi64EEENSA_ILi256EEENSA_ILi128EEEEEENS_10bfloat16_tENS5_IJlSC_lEEESJ_SK_NS4_8TiledMMAINS4_8MMA_AtomIJNS4_20SM100_MMA_F16BF16_SSISJ_SJ_fLi64ELi256ELNS4_4UMMA5MajorE0ELSP_0ELNSO_7ScaleInE0ELSQ_0EEEEEENS4_6LayoutINS5_IJSC_SC_SC_EEENS5_IJNSA_ILi0EEESV_SV_EEEEENS5_IJNS4_10UnderscoreESY_SY_EEEEENS4_13SM90_TMA_LOADENS4_14ComposedLayoutINS4_7SwizzleILi3ELi4ELi3EEENS4_18smem_ptr_flag_bitsILi16EEENST_INS5_IJNSA_ILi8EEESF_EEENS5_IJSF_SC_EEEEEEEvNS4_8identityENS4_23SM90_TMA_LOAD_MULTICASTES1B_vS1C_EENS_8epilogue10collective18CollectiveEpilogueINS1F_23Sm100TmaWarpSpecializedILi4ELi2ELi32ELb1ELb0EEEJSI_NS5_IJNST_ISF_SC_EES1K_EEESJ_SK_SJ_SK_NS1F_6fusion15FusionCallbacksIS1J_NS1M_17LinearCombinationISJ_fSJ_fLNS_15FloatRoundStyleE2EEESI_S1L_JEEENS4_5SM1004TMEM4LOAD26SM100_TMEM_LOAD_16dp256b8xES11_S1B_NS4_17SM75_U32x4_LDSM_NENS4_14SM90_TMA_STOREES1B_NS4_17SM90_U32x4_STSM_NENS4_39AutoVectorizingCopyWithAssumedAlignmentILi128EEEEEEvvEEEEvNT_6ParamsE,"ax",@progbits
	.align	128
.text._ZN7cutlass13device_kernelINS_4gemm6kernel13GemmUniversalIN4cute5tupleIJiiiiEEENS1_10collective13CollectiveMmaINS1_35MainloopSm100TmaUmmaWarpSpecializedILi2ELi2ELi4ENS5_IJNS4_1CILi4EEENSA_ILi1EEESC_EEEEENS5_IJNSA_ILi64EEENSA_ILi256EEENSA_ILi128EEEEEENS_10bfloat16_tENS5_IJlSC_lEEESJ_SK_NS4_8TiledMMAINS4_8MMA_AtomIJNS4_20SM100_MMA_F16BF16_SSISJ_SJ_fLi64ELi256ELNS4_4UMMA5MajorE0ELSP_0ELNSO_7ScaleInE0ELSQ_0EEEEEENS4_6LayoutINS5_IJSC_SC_SC_EEENS5_IJNSA_ILi0EEESV_SV_EEEEENS5_IJNS4_10UnderscoreESY_SY_EEEEENS4_13SM90_TMA_LOADENS4_14ComposedLayoutINS4_7SwizzleILi3ELi4ELi3EEENS4_18smem_ptr_flag_bitsILi16EEENST_INS5_IJNSA_ILi8EEESF_EEENS5_IJSF_SC_EEEEEEEvNS4_8identityENS4_23SM90_TMA_LOAD_MULTICASTES1B_vS1C_EENS_8epilogue10collective18CollectiveEpilogueINS1F_23Sm100TmaWarpSpecializedILi4ELi2ELi32ELb1ELb0EEEJSI_NS5_IJNST_ISF_SC_EES1K_EEESJ_SK_SJ_SK_NS1F_6fusion15FusionCallbacksIS1J_NS1M_17LinearCombinationISJ_fSJ_fLNS_15FloatRoundStyleE2EEESI_S1L_JEEENS4_5SM1004TMEM4LOAD26SM100_TMEM_LOAD_16dp256b8xES11_S1B_NS4_17SM75_U32x4_LDSM_NENS4_14SM90_TMA_STOREES1B_NS4_17SM90_U32x4_STSM_NENS4_39AutoVectorizingCopyWithAssumedAlignmentILi128EEEEEEvvEEEEvNT_6ParamsE:
        .type           _ZN7cutlass13device_kernelINS_4gemm6kernel13GemmUniversalIN4cute5tupleIJiiiiEEENS1_10collective13CollectiveMmaINS1_35MainloopSm100TmaUmmaWarpSpecializedILi2ELi2ELi4ENS5_IJNS4_1CILi4EEENSA_ILi1EEESC_EEEEENS5_IJNSA_ILi64EEENSA_ILi256EEENSA_ILi128EEEEEENS_10bfloat16_tENS5_IJlSC_lEEESJ_SK_NS4_8TiledMMAINS4_8MMA_AtomIJNS4_20SM100_MMA_F16BF16_SSISJ_SJ_fLi64ELi256ELNS4_4UMMA5MajorE0ELSP_0ELNSO_7ScaleInE0ELSQ_0EEEEEENS4_6LayoutINS5_IJSC_SC_SC_EEENS5_IJNSA_ILi0EEESV_SV_EEEEENS5_IJNS4_10UnderscoreESY_SY_EEEEENS4_13SM90_TMA_LOADENS4_14ComposedLayoutINS4_7SwizzleILi3ELi4ELi3EEENS4_18smem_ptr_flag_bitsILi16EEENST_INS5_IJNSA_ILi8EEESF_EEENS5_IJSF_SC_EEEEEEEvNS4_8identityENS4_23SM90_TMA_LOAD_MULTICASTES1B_vS1C_EENS_8epilogue10collective18CollectiveEpilogueINS1F_23Sm100TmaWarpSpecializedILi4ELi2ELi32ELb1ELb0EEEJSI_NS5_IJNST_ISF_SC_EES1K_EEESJ_SK_SJ_SK_NS1F_6fusion15FusionCallbacksIS1J_NS1M_17LinearCombinationISJ_fSJ_fLNS_15FloatRoundStyleE2EEESI_S1L_JEEENS4_5SM1004TMEM4LOAD26SM100_TMEM_LOAD_16dp256b8xES11_S1B_NS4_17SM75_U32x4_LDSM_NENS4_14SM90_TMA_STOREES1B_NS4_17SM90_U32x4_STSM_NENS4_39AutoVectorizingCopyWithAssumedAlignmentILi128EEEEEEvvEEEEvNT_6ParamsE,@function
        .size           _ZN7cutlass13device_kernelINS_4gemm6kernel13GemmUniversalIN4cute5tupleIJiiiiEEENS1_10collective13CollectiveMmaINS1_35MainloopSm100TmaUmmaWarpSpecializedILi2ELi2ELi4ENS5_IJNS4_1CILi4EEENSA_ILi1EEESC_EEEEENS5_IJNSA_ILi64EEENSA_ILi256EEENSA_ILi128EEEEEENS_10bfloat16_tENS5_IJlSC_lEEESJ_SK_NS4_8TiledMMAINS4_8MMA_AtomIJNS4_20SM100_MMA_F16BF16_SSISJ_SJ_fLi64ELi256ELNS4_4UMMA5MajorE0ELSP_0ELNSO_7ScaleInE0ELSQ_0EEEEEENS4_6LayoutINS5_IJSC_SC_SC_EEENS5_IJNSA_ILi0EEESV_SV_EEEEENS5_IJNS4_10UnderscoreESY_SY_EEEEENS4_13SM90_TMA_LOADENS4_14ComposedLayoutINS4_7SwizzleILi3ELi4ELi3EEENS4_18smem_ptr_flag_bitsILi16EEENST_INS5_IJNSA_ILi8EEESF_EEENS5_IJSF_SC_EEEEEEEvNS4_8identityENS4_23SM90_TMA_LOAD_MULTICASTES1B_vS1C_EENS_8epilogue10collective18CollectiveEpilogueINS1F_23Sm100TmaWarpSpecializedILi4ELi2ELi32ELb1ELb0EEEJSI_NS5_IJNST_ISF_SC_EES1K_EEESJ_SK_SJ_SK_NS1F_6fusion15FusionCallbacksIS1J_NS1M_17LinearCombinationISJ_fSJ_fLNS_15FloatRoundStyleE2EEESI_S1L_JEEENS4_5SM1004TMEM4LOAD26SM100_TMEM_LOAD_16dp256b8xES11_S1B_NS4_17SM75_U32x4_LDSM_NENS4_14SM90_TMA_STOREES1B_NS4_17SM90_U32x4_STSM_NENS4_39AutoVectorizingCopyWithAssumedAlignmentILi128EEEEEEvvEEEEvNT_6ParamsE,(.L_x_177 - _ZN7cutlass13device_kernelINS_4gemm6kernel13GemmUniversalIN4cute5tupleIJiiiiEEENS1_10collective13CollectiveMmaINS1_35MainloopSm100TmaUmmaWarpSpecializedILi2ELi2ELi4ENS5_IJNS4_1CILi4EEENSA_ILi1EEESC_EEEEENS5_IJNSA_ILi64EEENSA_ILi256EEENSA_ILi128EEEEEENS_10bfloat16_tENS5_IJlSC_lEEESJ_SK_NS4_8TiledMMAINS4_8MMA_AtomIJNS4_20SM100_MMA_F16BF16_SSISJ_SJ_fLi64ELi256ELNS4_4UMMA5MajorE0ELSP_0ELNSO_7ScaleInE0ELSQ_0EEEEEENS4_6LayoutINS5_IJSC_SC_SC_EEENS5_IJNSA_ILi0EEESV_SV_EEEEENS5_IJNS4_10UnderscoreESY_SY_EEEEENS4_13SM90_TMA_LOADENS4_14ComposedLayoutINS4_7SwizzleILi3ELi4ELi3EEENS4_18smem_ptr_flag_bitsILi16EEENST_INS5_IJNSA_ILi8EEESF_EEENS5_IJSF_SC_EEEEEEEvNS4_8identityENS4_23SM90_TMA_LOAD_MULTICASTES1B_vS1C_EENS_8epilogue10collective18CollectiveEpilogueINS1F_23Sm100TmaWarpSpecializedILi4ELi2ELi32ELb1ELb0EEEJSI_NS5_IJNST_ISF_SC_EES1K_EEESJ_SK_SJ_SK_NS1F_6fusion15FusionCallbacksIS1J_NS1M_17LinearCombinationISJ_fSJ_fLNS_15FloatRoundStyleE2EEESI_S1L_JEEENS4_5SM1004TMEM4LOAD26SM100_TMEM_LOAD_16dp256b8xES11_S1B_NS4_17SM75_U32x4_LDSM_NENS4_14SM90_TMA_STOREES1B_NS4_17SM90_U32x4_STSM_NENS4_39AutoVectorizingCopyWithAssumedAlignmentILi128EEEEEEvvEEEEvNT_6ParamsE)
        .other          _ZN7cutlass13device_kernelINS_4gemm6kernel13GemmUniversalIN4cute5tupleIJiiiiEEENS1_10collective13CollectiveMmaINS1_35MainloopSm100TmaUmmaWarpSpecializedILi2ELi2ELi4ENS5_IJNS4_1CILi4EEENSA_ILi1EEESC_EEEEENS5_IJNSA_ILi64EEENSA_ILi256EEENSA_ILi128EEEEEENS_10bfloat16_tENS5_IJlSC_lEEESJ_SK_NS4_8TiledMMAINS4_8MMA_AtomIJNS4_20SM100_MMA_F16BF16_SSISJ_SJ_fLi64ELi256ELNS4_4UMMA5MajorE0ELSP_0ELNSO_7ScaleInE0ELSQ_0EEEEEENS4_6LayoutINS5_IJSC_SC_SC_EEENS5_IJNSA_ILi0EEESV_SV_EEEEENS5_IJNS4_10UnderscoreESY_SY_EEEEENS4_13SM90_TMA_LOADENS4_14ComposedLayoutINS4_7SwizzleILi3ELi4ELi3EEENS4_18smem_ptr_flag_bitsILi16EEENST_INS5_IJNSA_ILi8EEESF_EEENS5_IJSF_SC_EEEEEEEvNS4_8identityENS4_23SM90_TMA_LOAD_MULTICASTES1B_vS1C_EENS_8epilogue10collective18CollectiveEpilogueINS1F_23Sm100TmaWarpSpecializedILi4ELi2ELi32ELb1ELb0EEEJSI_NS5_IJNST_ISF_SC_EES1K_EEESJ_SK_SJ_SK_NS1F_6fusion15FusionCallbacksIS1J_NS1M_17LinearCombinationISJ_fSJ_fLNS_15FloatRoundStyleE2EEESI_S1L_JEEENS4_5SM1004TMEM4LOAD26SM100_TMEM_LOAD_16dp256b8xES11_S1B_NS4_17SM75_U32x4_LDSM_NENS4_14SM90_TMA_STOREES1B_NS4_17SM90_U32x4_STSM_NENS4_39AutoVectorizingCopyWithAssumedAlignmentILi128EEEEEEvvEEEEvNT_6ParamsE,@"STO_CUDA_ENTRY STV_DEFAULT"
_ZN7cutlass13device_kernelINS_4gemm6kernel13GemmUniversalIN4cute5tupleIJiiiiEEENS1_10collective13CollectiveMmaINS1_35MainloopSm100TmaUmmaWarpSpecializedILi2ELi2ELi4ENS5_IJNS4_1CILi4EEENSA_ILi1EEESC_EEEEENS5_IJNSA_ILi64EEENSA_ILi256EEENSA_ILi128EEEEEENS_10bfloat16_tENS5_IJlSC_lEEESJ_SK_NS4_8TiledMMAINS4_8MMA_AtomIJNS4_20SM100_MMA_F16BF16_SSISJ_SJ_fLi64ELi256ELNS4_4UMMA5MajorE0ELSP_0ELNSO_7ScaleInE0ELSQ_0EEEEEENS4_6LayoutINS5_IJSC_SC_SC_EEENS5_IJNSA_ILi0EEESV_SV_EEEEENS5_IJNS4_10UnderscoreESY_SY_EEEEENS4_13SM90_TMA_LOADENS4_14ComposedLayoutINS4_7SwizzleILi3ELi4ELi3EEENS4_18smem_ptr_flag_bitsILi16EEENST_INS5_IJNSA_ILi8EEESF_EEENS5_IJSF_SC_EEEEEEEvNS4_8identityENS4_23SM90_TMA_LOAD_MULTICASTES1B_vS1C_EENS_8epilogue10collective18CollectiveEpilogueINS1F_23Sm100TmaWarpSpecializedILi4ELi2ELi32ELb1ELb0EEEJSI_NS5_IJNST_ISF_SC_EES1K_EEESJ_SK_SJ_SK_NS1F_6fusion15FusionCallbacksIS1J_NS1M_17LinearCombinationISJ_fSJ_fLNS_15FloatRoundStyleE2EEESI_S1L_JEEENS4_5SM1004TMEM4LOAD26SM100_TMEM_LOAD_16dp256b8xES11_S1B_NS4_17SM75_U32x4_LDSM_NENS4_14SM90_TMA_STOREES1B_NS4_17SM90_U32x4_STSM_NENS4_39AutoVectorizingCopyWithAssumedAlignmentILi128EEEEEEvvEEEEvNT_6ParamsE:
[----:B------:R-:W1:Y:S01]  /*0000*/  LDC R1, c[0x0][0x37c] ;  /* 0x0000df00ff017b82 */ /* 0x000e620000000800 */
[----:B------:R-:W2:Y:S01]  /*0010*/  S2R R93, SR_TID.X ;  /* 0x00000000005d7919 */ /* 0x000ea20000002100 */
[----:B------:R-:W3:Y:S01]  /*0020*/  LDCU.64 UR8, c[0x0][0x890] ;  /* 0x00011200ff0877ac */ /* 0x000ee20008000a00 */
[----:B------:R-:W-:Y:S02]  /*0030*/  PRMT R81, RZ, 0x7610, R81 ;  /* 0x00007610ff517816 */ /* 0x000fe40000000051 */
[----:B------:R-:W-:Y:S01]  /*0040*/  ELECT P3, URZ, PT ;  /* 0x0000000000ff782f */ /* 0x000fe20003860000 */
[----:B---3--:R-:W-:-:S04]  /*0050*/  UISETP.NE.U32.AND UP0, UPT, UR8, URZ, UPT ;  /* 0x000000ff0800728c */ /* 0x008fc8000bf05070 */
[----:B------:R-:W-:Y:S01]  /*0060*/  UISETP.NE.AND.EX UP0, UPT, UR9, URZ, UPT, UP0 ;  /* 0x000000ff0900728c */ /* 0x000fe2000bf05300 */
[----:B--2---:R-:W-:-:S05]  /*0070*/  SHF.R.U32.HI R82, RZ, 0x5, R93 ;  /* 0x00000005ff527819 */ /* 0x004fca000001165d */
[----:B------:R-:W2:Y:S02]  /*0080*/  SHFL.IDX PT, R0, R82, RZ, 0x1f ;  /* 0x00001fff52007589 */ /* 0x000ea400000e0000 */
[----:B--2---:R-:W-:Y:S01]  /*0090*/  R2UR UR18, R0 ;  /* 0x00000000001272ca */ /* 0x004fe200000e0000 */
[----:B-1----:R-:W-:-:S14]  /*00a0*/  BRA.U UP0, `(.L_x_0) ;  /* 0x0000000100307547 */ /* 0x002fdc000b800000 */
[----:B------:R-:W1:Y:S02]  /*00b0*/  LDCU.64 UR4, c[0x0][0x888] ;  /* 0x00011100ff0477ac */ /* 0x000e640008000a00 */
[----:B-1----:R-:W-:-:S04]  /*00c0*/  UISETP.NE.U32.AND UP0, UPT, UR4, URZ, UPT ;  /* 0x000000ff0400728c */ /* 0x002fc8000bf05070 */
[----:B------:R-:W-:-:S09]  /*00d0*/  UISETP.NE.AND.EX UP0, UPT, UR5, URZ, UPT, UP0 ;  /* 0x000000ff0500728c */ /* 0x000fd2000bf05300 */
[----:B------:R-:W-:Y:S05]  /*00e0*/  BRA.U !UP0, `(.L_x_1) ;  /* 0x0000000108147547 */ /* 0x000fea000b800000 */
[----:B------:R-:W1:Y:S01]  /*00f0*/  LDC.64 R2, c[0x0][0x888] ;  /* 0x00022200ff027b82 */ /* 0x000e620000000a00 */
[----:B------:R-:W1:Y:S02]  /*0100*/  LDCU.64 UR4, c[0x0][0x358] ;  /* 0x00006b00ff0477ac */ /* 0x000e640008000a00 */
[----:B-1----:R1:W5:Y:S01]  /*0110*/  LDG.E R41, desc[UR4][R2.64] ;  /* 0x0000000402297981 */ /* 0x002362000c1e1900 */
[----:B------:R-:W-:Y:S01]  /*0120*/  HFMA2 R81, -RZ, RZ, 0, 5.9604644775390625e-08 ;  /* 0x00000001ff517431 */ /* 0x000fe200000001ff */
[----:B------:R-:W-:Y:S05]  /*0130*/  BRA `(.L_x_0) ;  /* 0x00000000000c7947 */ /* 0x000fea0003800000 */
.L_x_1:
[----:B------:R-:W1:Y:S01]  /*0140*/  LDCU UR4, c[0x0][0x880] ;  /* 0x00011000ff0477ac */ /* 0x000e620008000800 */
[----:B------:R-:W-:Y:S01]  /*0150*/  HFMA2 R81, -RZ, RZ, 0, 5.9604644775390625e-08 ;  /* 0x00000001ff517431 */ /* 0x000fe200000001ff */
[----:B-1----:R-:W-:-:S07]  /*0160*/  MOV R41, UR4 ;  /* 0x0000000400297c02 */ /* 0x002fce0008000f00 */
.L_x_0:
[----:B------:R-:W2:Y:S02]  /*0170*/  LDCU.64 UR4, c[0x0][0x8b0] ;  /* 0x00011600ff0477ac */ /* 0x000ea40008000a00 */
[----:B--2---:R-:W-:-:S04]  /*0180*/  UISETP.NE.U32.AND UP0, UPT, UR4, URZ, UPT ;  /* 0x000000ff0400728c */ /* 0x004fc8000bf05070 */
[----:B------:R-:W-:-:S09]  /*0190*/  UISETP.NE.AND.EX UP0, UPT, UR5, URZ, UPT, UP0 ;  /* 0x000000ff0500728c */ /* 0x000fd2000bf05300 */
[----:B------:R-:W-:Y:S05]  /*01a0*/  BRA.U UP0, `(.L_x_2) ;  /* 0x0000000100287547 */ /* 0x000fea000b800000 */
[----:B------:R-:W2:Y:S02]  /*01b0*/  LDCU.64 UR4, c[0x0][0x8a8] ;  /* 0x00011500ff0477ac */ /* 0x000ea40008000a00 */
[----:B--2---:R-:W-:-:S04]  /*01c0*/  UISETP.NE.U32.AND UP0, UPT, UR4, URZ, UPT ;  /* 0x000000ff0400728c */ /* 0x004fc8000bf05070 */
[----:B------:R-:W-:-:S09]  /*01d0*/  UISETP.NE.AND.EX UP0, UPT, UR5, URZ, UPT, UP0 ;  /* 0x000000ff0500728c */ /* 0x000fd2000bf05300 */
[----:B------:R-:W-:Y:S05]  /*01e0*/  BRA.U !UP0, `(.L_x_3) ;  /* 0x0000000108107547 */ /* 0x000fea000b800000 */
[----:B------:R-:W2:Y:S01]  /*01f0*/  LDC.64 R38, c[0x0][0x8a8] ;  /* 0x00022a00ff267b82 */ /* 0x000ea20000000a00 */
[----:B------:R-:W2:Y:S02]  /*0200*/  LDCU.64 UR4, c[0x0][0x358] ;  /* 0x00006b00ff0477ac */ /* 0x000ea40008000a00 */
[----:B--2---:R2:W5:Y:S01]  /*0210*/  LDG.E R38, desc[UR4][R38.64] ;  /* 0x0000000426267981 */ /* 0x004562000c1e1900 */
[----:B------:R-:W-:Y:S05]  /*0220*/  BRA `(.L_x_2) ;  /* 0x0000000000087947 */ /* 0x000fea0003800000 */
.L_x_3:
[----:B------:R-:W2:Y:S02]  /*0230*/  LDCU UR4, c[0x0][0x8a0] ;  /* 0x00011400ff0477ac */ /* 0x000ea40008000800 */
[----:B--2---:R-:W-:Y:S02]  /*0240*/  MOV R38, UR4 ;  /* 0x0000000400267c02 */ /* 0x004fe40008000f00 */
.L_x_2:
[----:B------:R-:W-:Y:S01]  /*0250*/  IMAD.U32 R0, RZ, RZ, UR18 ;  /* 0x00000012ff007e24 */ /* 0x000fe2000f8e00ff */
[----:B------:R-:W-:Y:S04]  /*0260*/  BSSY.RECONVERGENT B0, `(.L_x_4) ;  /* 0x000000c000007945 */ /* 0x000fe80003800200 */
[C---:B------:R-:W-:Y:S02]  /*0270*/  ISETP.NE.OR P1, PT, R0.reuse, 0x1, !P3 ;  /* 0x000000010000780c */ /* 0x040fe40005f25670 */
[----:B------:R-:W-:-:S11]  /*0280*/  ISETP.NE.OR P0, PT, R0, 0x3, !P3 ;  /* 0x000000030000780c */ /* 0x000fd60005f05670 */
[----:B------:R-:W-:Y:S05]  /*0290*/  @P1 BRA `(.L_x_5) ;  /* 0x0000000000201947 */ /* 0x000fea0003800000 */
[----:B------:R-:W3:Y:S02]  /*02a0*/  LDCU.64 UR4, c[0x0][0x348] ;  /* 0x00006900ff0477ac */ /* 0x000ee40008000a00 */
[----:B---3--:R-:W-:Y:S02]  /*02b0*/  UIADD3 UR6, UP1, UPT, UR4, 0x80, URZ ;  /* 0x0000008004067890 */ /* 0x008fe4000ff3e0ff */
[----:B------:R-:W-:Y:S02]  /*02c0*/  UIADD3 UR4, UP0, UPT, UR4, 0x180, URZ ;  /* 0x0000018004047890 */ /* 0x000fe4000ff1e0ff */
[----:B------:R-:W-:Y:S02]  /*02d0*/  UIADD3.X UR7, UPT, UPT, URZ, UR5, URZ, UP1, !UPT ;  /* 0x00000005ff077290 */ /* 0x000fe40008ffe4ff */
[----:B------:R-:W-:-:S07]  /*02e0*/  UIADD3.X UR5, UPT, UPT, URZ, UR5, URZ, UP0, !UPT ;  /* 0x00000005ff057290 */ /* 0x000fce00087fe4ff */
[----:B------:R3:W-:Y:S02]  /*02f0*/  UTMACCTL.PF [UR6] ;  /* 0x00000000060079b9 */ /* 0x0007e40008040000 */
[----:B------:R3:W-:Y:S02]  /*0300*/  UTMACCTL.PF [UR4] ;  /* 0x00000000040079b9 */ /* 0x0007e40008040000 */
[----:B---3--:R-:W-:Y:S01]  /*0310*/  NOP ;  /* 0x0000000000007918 */ /* 0x008fe20000000000 */
.L_x_5:
[----:B------:R-:W-:Y:S05]  /*0320*/  BSYNC.RECONVERGENT B0 ;  /* 0x0000000000007941 */ /* 0x000fea0003800200 */
.L_x_4:
[----:B------:R-:W-:Y:S04]  /*0330*/  BSSY.RECONVERGENT B0, `(.L_x_6) ;  /* 0x000000a000007945 */ /* 0x000fe80003800200 */
        /* <DEDUP_REMOVED lines=9> */
.L_x_7:
[----:B------:R-:W-:Y:S05]  /*03d0*/  BSYNC.RECONVERGENT B0 ;  /* 0x0000000000007941 */ /* 0x000fea0003800200 */
.L_x_6:
[----:B------:R-:W3:Y:S01]  /*03e0*/  LDCU.64 UR4, c[0x0][0x888] ;  /* 0x00011100ff0477ac */ /* 0x000ee20008000a00 */
[----:B------:R-:W-:Y:S02]  /*03f0*/  UISETP.EQ.U32.AND UP2, UPT, UR8, URZ, UPT ;  /* 0x000000ff0800728c */ /* 0x000fe4000bf42070 */
[----:B------:R-:W-:Y:S02]  /*0400*/  UPLOP3.LUT UP3, UPT, UPT, UPT, UPT, 0x80, 0x8 ;  /* 0x000000000008789c */ /* 0x000fe40003f6f070 */
[----:B---3--:R-:W-:-:S04]  /*0410*/  UISETP.NE.U32.AND UP0, UPT, UR4, URZ, UPT ;  /* 0x000000ff0400728c */ /* 0x008fc8000bf05070 */
[----:B------:R-:W-:-:S04]  /*0420*/  UISETP.NE.AND.EX UP1, UPT, UR5, URZ, UPT, UP0 ;  /* 0x000000ff0500728c */ /* 0x000fc8000bf25300 */
[----:B------:R-:W-:-:S04]  /*0430*/  UISETP.EQ.OR.EX UP4, UPT, UR9, URZ, !UP1, UP2 ;  /* 0x000000ff0900728c */ /* 0x000fc8000cf82720 */
[----:B------:R-:W-:-:S06]  /*0440*/  UP2UR UR4, UPR, URZ, 0x10 ;  /* 0x00000010ff047883 */ /* 0x000fcc0008000000 */
[----:B------:R-:W-:Y:S01]  /*0450*/  MOV R84, UR4 ;  /* 0x0000000400547c02 */ /* 0x000fe20008000f00 */
[----:B------:R-:W-:Y:S06]  /*0460*/  BRA.U !UP4, `(.L_x_8) ;  /* 0x000000010c207547 */ /* 0x000fec000b800000 */
[----:B------:R-:W-:Y:S01]  /*0470*/  UISETP.NE.U32.AND UP2, UPT, UR8, URZ, UPT ;  /* 0x000000ff0800728c */ /* 0x000fe2000bf45070 */
[----:B-----5:R-:W-:Y:S01]  /*0480*/  FSETP.NEU.AND P0, PT, R41, RZ, PT ;  /* 0x000000ff2900720b */ /* 0x020fe20003f0d000 */
[----:B------:R-:W-:Y:S02]  /*0490*/  USEL UR4, URZ, 0xffffffff, UP1 ;  /* 0xffffffffff047887 */ /* 0x000fe40008800000 */
[----:B------:R-:W-:-:S10]  /*04a0*/  UISETP.NE.AND.EX UP2, UPT, UR9, URZ, UPT, UP2 ;  /* 0x000000ff0900728c */ /* 0x000fd4000bf45320 */
[----:B------:R-:W-:Y:S01]  /*04b0*/  VOTEU.ANY UP0, P0 ;  /* 0x0000000000ff7886 */ /* 0x000fe20000000100 */
[----:B------:R-:W-:-:S04]  /*04c0*/  @!UP2 USEL UR4, URZ, 0xffffffff, UP0 ;  /* 0xffffffffff04a887 */ /* 0x000fc80008000000 */
[----:B------:R-:W-:-:S04]  /*04d0*/  ULOP3.LUT UR4, UR4, 0x1, URZ, 0xc0, !UPT ;  /* 0x0000000104047892 */ /* 0x000fc8000f8ec0ff */
[----:B------:R-:W-:-:S11]  /*04e0*/  UISETP.NE.U32.AND UP3, UPT, UR4, 0x1, UPT ;  /* 0x000000010400788c */ /* 0x000fd6000bf65070 */
.L_x_8:
[----:B-1----:R-:W1:Y:S01]  /*04f0*/  SHFL.IDX PT, R2, R82, RZ, 0x1f ;  /* 0x00001fff52027589 */ /* 0x002e6200000e0000 */
[----:B------:R-:W-:Y:S01]  /*0500*/  UISETP.NE.AND UP6, UPT, UR18, 0x2, UPT ;  /* 0x000000021200788c */ /* 0x000fe2000bfc5270 */
[----:B-1----:R-:W-:-:S13]  /*0510*/  ISETP.NE.AND P0, PT, R2, RZ, PT ;  /* 0x000000ff0200720c */ /* 0x002fda0003f05270 */
[----:B------:R-:W-:Y:S05]  /*0520*/  @P0 BRA `(.L_x_9) ;  /* 0x0000000000480947 */ /* 0x000fea0003800000 */
[----:B------:R-:W1:Y:S01]  /*0530*/  S2UR UR4, SR_CgaCtaId ;  /* 0x00000000000479c3 */ /* 0x000e620000008800 */
[----:B------:R-:W-:Y:S01]  /*0540*/  UMOV UR5, 0x400 ;  /* 0x0000040000057882 */ /* 0x000fe20000000000 */
[----:B------:R-:W-:Y:S01]  /*0550*/  UMOV UR8, 0x1 ;  /* 0x0000000100087882 */ /* 0x000fe20000000000 */
[----:B------:R-:W-:Y:S01]  /*0560*/  UMOV UR6, 0x4 ;  /* 0x0000000400067882 */ /* 0x000fe20000000000 */
[----:B------:R-:W-:-:S04]  /*0570*/  UIADD3 UR8, UPT, UPT, -UR8, 0x100000, URZ ;  /* 0x0010000008087890 */ /* 0x000fc8000fffe1ff */
[----:B------:R-:W-:Y:S02]  /*0580*/  USHF.L.U32 UR9, UR8, 0xb, URZ ;  /* 0x0000000b08097899 */ /* 0x000fe400080006ff */
[----:B------:R-:W-:Y:S02]  /*0590*/  USHF.L.U32 UR8, UR8, 0x1, URZ ;  /* 0x0000000108087899 */ /* 0x000fe400080006ff */
[----:B------:R-:W-:-:S04]  /*05a0*/  UIADD3 UR6, UPT, UPT, -UR6, 0x100000, URZ ;  /* 0x0010000006067890 */ /* 0x000fc8000fffe1ff */
[----:B------:R-:W-:Y:S02]  /*05b0*/  USHF.L.U32 UR7, UR6, 0xb, URZ ;  /* 0x0000000b06077899 */ /* 0x000fe400080006ff */
[----:B------:R-:W-:Y:S01]  /*05c0*/  USHF.L.U32 UR6, UR6, 0x1, URZ ;  /* 0x0000000106067899 */ /* 0x000fe200080006ff */
[----:B------:R-:W-:Y:S01]  /*05d0*/  ELECT P0, URZ, PT ;  /* 0x0000000000ff782f */ /* 0x000fe20003800000 */
[----:B-1----:R-:W-:Y:S01]  /*05e0*/  ULEA UR4, UR4, UR5, 0x18 ;  /* 0x0000000504047291 */ /* 0x002fe2000f8ec0ff */
[----:B------:R-:W1:Y:S11]  /*05f0*/  FENCE.VIEW.ASYNC.S ;  /* 0x00000000000073c6 */ /* 0x000e760000000000 */
[----:B-1----:R1:W3:Y:S01]  /*0600*/  SYNCS.EXCH.64 URZ, [UR4], UR8 ;  /* 0x0000000804ff75b2 */ /* 0x0022e20008000100 */
[----:B------:R1:W4:Y:S01]  /*0610*/  SYNCS.EXCH.64 URZ, [UR4+0x10], UR6 ;  /* 0x0000100604ff75b2 */ /* 0x0003220008000100 */
[----:B------:R1:W1:Y:S01]  /*0620*/  SYNCS.EXCH.64 URZ, [UR4+0x8], UR8 ;  /* 0x0000080804ff75b2 */ /* 0x0002620008000100 */
[----:B------:R1:W1:Y:S01]  /*0630*/  SYNCS.EXCH.64 URZ, [UR4+0x18], UR6 ;  /* 0x0000180604ff75b2 */ /* 0x0002620008000100 */
[----:B------:R-:W-:Y:S01]  /*0640*/  NOP ;  /* 0x0000000000007918 */ /* 0x000fe20000000000 */
.L_x_9:
[----:B------:R-:W2:Y:S01]  /*0650*/  SHFL.IDX PT, R2, R82, RZ, 0x1f ;  /* 0x00001fff52027589 */ /* 0x000ea200000e0000 */
[----:B------:R-:W-:Y:S01]  /*0660*/  NOP ;  /* 0x0000000000007918 */ /* 0x000fe20000000000 */
[----:B--2---:R-:W-:-:S13]  /*0670*/  ISETP.NE.AND P0, PT, R2, 0x1, PT ;  /* 0x000000010200780c */ /* 0x004fda0003f05270 */
[----:B------:R-:W-:Y:S05]  /*0680*/  @P0 BRA `(.L_x_10) ;  /* 0x0000000000580947 */ /* 0x000fea0003800000 */
[----:B-1----:R-:W1:Y:S01]  /*0690*/  S2UR UR4, SR_CgaCtaId ;  /* 0x00000000000479c3 */ /* 0x002e620000008800 */
        /* <DEDUP_REMOVED lines=12> */
[----:B-1----:R2:W1:Y:S01]  /*0760*/  SYNCS.EXCH.64 URZ, [UR4+0x20], UR8 ;  /* 0x0000200804ff75b2 */ /* 0x0024620008000100 */
[----:B------:R2:W1:Y:S01]  /*0770*/  SYNCS.EXCH.64 URZ, [UR4+0x40], UR6 ;  /* 0x0000400604ff75b2 */ /* 0x0004620008000100 */
[----:B------:R2:W1:Y:S01]  /*0780*/  SYNCS.EXCH.64 URZ, [UR4+0x28], UR8 ;  /* 0x0000280804ff75b2 */ /* 0x0004620008000100 */
[----:B------:R2:W1:Y:S01]  /*0790*/  SYNCS.EXCH.64 URZ, [UR4+0x48], UR6 ;  /* 0x0000480604ff75b2 */ /* 0x0004620008000100 */
[----:B------:R2:W1:Y:S01]  /*07a0*/  SYNCS.EXCH.64 URZ, [UR4+0x30], UR8 ;  /* 0x0000300804ff75b2 */ /* 0x0004620008000100 */
[----:B------:R2:W1:Y:S01]  /*07b0*/  SYNCS.EXCH.64 URZ, [UR4+0x50], UR6 ;  /* 0x0000500604ff75b2 */ /* 0x0004620008000100 */
[----:B------:R2:W1:Y:S01]  /*07c0*/  SYNCS.EXCH.64 URZ, [UR4+0x38], UR8 ;  /* 0x0000380804ff75b2 */ /* 0x0004620008000100 */
[----:B------:R2:W1:Y:S02]  /*07d0*/  SYNCS.EXCH.64 URZ, [UR4+0x58], UR6 ;  /* 0x0000580604ff75b2 */ /* 0x0004640008000100 */
[----:B--2---:R-:W-:Y:S01]  /*07e0*/  NOP ;  /* 0x0000000000007918 */ /* 0x004fe20000000000 */
.L_x_10:
[----:B------:R-:W2:Y:S01]  /*07f0*/  SHFL.IDX PT, R2, R82, RZ, 0x1f ;  /* 0x00001fff52027589 */ /* 0x000ea200000e0000 */
[----:B------:R-:W-:Y:S01]  /*0800*/  NOP ;  /* 0x0000000000007918 */ /* 0x000fe20000000000 */
[----:B--2---:R-:W-:-:S13]  /*0810*/  ISETP.NE.AND P0, PT, R2, 0x3, PT ;  /* 0x000000030200780c */ /* 0x004fda0003f05270 */
[----:B------:R-:W-:Y:S05]  /*0820*/  @P0 BRA `(.L_x_11) ;  /* 0x0000000000300947 */ /* 0x000fea0003800000 */
[----:B-1----:R-:W1:Y:S01]  /*0830*/  S2UR UR4, SR_CgaCtaId ;  /* 0x00000000000479c3 */ /* 0x002e620000008800 */
[----:B------:R-:W-:Y:S01]  /*0840*/  UMOV UR6, 0x400 ;  /* 0x0000040000067882 */ /* 0x000fe20000000000 */
[----:B------:R-:W-:Y:S01]  /*0850*/  UMOV UR5, 0x20 ;  /* 0x0000002000057882 */ /* 0x000fe20000000000 */
[----:B------:R-:W-:Y:S01]  /*0860*/  ELECT P0, URZ, PT ;  /* 0x0000000000ff782f */ /* 0x000fe20003800000 */
[----:B-1----:R-:W-:Y:S02]  /*0870*/  ULEA UR6, UR4, UR6, 0x18 ;  /* 0x0000000604067291 */ /* 0x002fe4000f8ec0ff */
[----:B------:R-:W-:-:S04]  /*0880*/  UIADD3 UR4, UPT, UPT, -UR5, 0x100000, URZ ;  /* 0x0010000005047890 */ /* 0x000fc8000fffe1ff */
[----:B------:R-:W-:Y:S02]  /*0890*/  USHF.L.U32 UR5, UR4, 0xb, URZ ;  /* 0x0000000b04057899 */ /* 0x000fe400080006ff */
[----:B------:R-:W-:Y:S01]  /*08a0*/  USHF.L.U32 UR4, UR4, 0x1, URZ ;  /* 0x0000000104047899 */ /* 0x000fe200080006ff */
[----:B------:R-:W1:Y:S11]  /*08b0*/  FENCE.VIEW.ASYNC.S ;  /* 0x00000000000073c6 */ /* 0x000e760000000000 */
[----:B-1----:R2:W1:Y:S01]  /*08c0*/  SYNCS.EXCH.64 URZ, [UR6+0x60], UR4 ;  /* 0x0000600406ff75b2 */ /* 0x0024620008000100 */
[----:B------:R2:W1:Y:S02]  /*08d0*/  SYNCS.EXCH.64 URZ, [UR6+0x68], UR4 ;  /* 0x0000680406ff75b2 */ /* 0x0004640008000100 */
[----:B--2---:R-:W-:Y:S01]  /*08e0*/  NOP ;  /* 0x0000000000007918 */ /* 0x004fe20000000000 */
.L_x_11:
[----:B------:R-:W2:Y:S01]  /*08f0*/  SHFL.IDX PT, R2, R82, RZ, 0x1f ;  /* 0x00001fff52027589 */ /* 0x000ea200000e0000 */
[----:B------:R-:W-:Y:S01]  /*0900*/  NOP ;  /* 0x0000000000007918 */ /* 0x000fe20000000000 */
[----:B--2---:R-:W-:-:S13]  /*0910*/  ISETP.NE.AND P0, PT, R2, 0x4, PT ;  /* 0x000000040200780c */ /* 0x004fda0003f05270 */
[----:B------:R-:W-:Y:S05]  /*0920*/  @P0 BRA `(.L_x_12) ;  /* 0x00000000004c0947 */ /* 0x000fea0003800000 */
[----:B-1----:R-:W1:Y:S01]  /*0930*/  S2UR UR6, SR_CgaCtaId ;  /* 0x00000000000679c3 */ /* 0x002e620000008800 */
[----:B------:R-:W-:Y:S01]  /*0940*/  UMOV UR4, 0x3a0 ;  /* 0x000003a000047882 */ /* 0x000fe20000000000 */
[----:B------:R-:W-:Y:S01]  /*0950*/  UMOV UR5, 0x400 ;  /* 0x0000040000057882 */ /* 0x000fe20000000000 */
[----:B------:R-:W-:Y:S01]  /*0960*/  USEL UR4, UR4, 0x320, UP3 ;  /* 0x0000032004047887 */ /* 0x000fe20009800000 */
[----:B------:R-:W-:Y:S01]  /*0970*/  UMOV UR8, 0x1 ;  /* 0x0000000100087882 */ /* 0x000fe20000000000 */
[----:B------:R-:W-:Y:S01]  /*0980*/  ELECT P0, URZ, PT ;  /* 0x0000000000ff782f */ /* 0x000fe20003800000 */
[----:B------:R-:W-:-:S04]  /*0990*/  UIADD3 UR8, UPT, UPT, -UR8, 0x100000, URZ ;  /* 0x0010000008087890 */ /* 0x000fc8000fffe1ff */
[----:B------:R-:W-:Y:S02]  /*09a0*/  USHF.L.U32 UR9, UR8, 0xb, URZ ;  /* 0x0000000b08097899 */ /* 0x000fe400080006ff */
[----:B------:R-:W-:Y:S02]  /*09b0*/  USHF.L.U32 UR8, UR8, 0x1, URZ ;  /* 0x0000000108087899 */ /* 0x000fe400080006ff */
[----:B-1----:R-:W-:Y:S02]  /*09c0*/  ULEA UR6, UR6, UR5, 0x18 ;  /* 0x0000000506067291 */ /* 0x002fe4000f8ec0ff */
[----:B------:R-:W-:-:S04]  /*09d0*/  UIADD3 UR4, UPT, UPT, -UR4, 0x100000, URZ ;  /* 0x0010000004047890 */ /* 0x000fc8000fffe1ff */
[----:B------:R-:W-:Y:S02]  /*09e0*/  USHF.L.U32 UR5, UR4, 0xb, URZ ;  /* 0x0000000b04057899 */ /* 0x000fe400080006ff */
[----:B------:R-:W-:Y:S01]  /*09f0*/  USHF.L.U32 UR4, UR4, 0x1, URZ ;  /* 0x0000000104047899 */ /* 0x000fe200080006ff */
[----:B------:R-:W1:Y:S03]  /*0a00*/  FENCE.VIEW.ASYNC.S ;  /* 0x00000000000073c6 */ /* 0x000e660000000000 */
[----:B-1----:R2:W1:Y:S08]  /*0a10*/  SYNCS.EXCH.64 URZ, [UR6+0x70], UR8 ;  /* 0x0000700806ff75b2 */ /* 0x0024700008000100 */
[----:B------:R2:W1:Y:S01]  /*0a20*/  SYNCS.EXCH.64 URZ, [UR6+0x80], UR4 ;  /* 0x0000800406ff75b2 */ /* 0x0004620008000100 */
[----:B------:R2:W1:Y:S01]  /*0a30*/  SYNCS.EXCH.64 URZ, [UR6+0x78], UR8 ;  /* 0x0000780806ff75b2 */ /* 0x0004620008000100 */
[----:B------:R2:W1:Y:S02]  /*0a40*/  SYNCS.EXCH.64 URZ, [UR6+0x88], UR4 ;  /* 0x0000880406ff75b2 */ /* 0x0004640008000100 */
[----:B--2---:R-:W-:Y:S01]  /*0a50*/  NOP ;  /* 0x0000000000007918 */ /* 0x004fe20000000000 */
.L_x_12:
        /* <DEDUP_REMOVED lines=26> */
.L_x_13:
[----:B------:R-:W2:Y:S01]  /*0c00*/  SHFL.IDX PT, R2, R82, RZ, 0x1f ;  /* 0x00001fff52027589 */ /* 0x000ea200000e0000 */
[----:B------:R-:W1:Y:S01]  /*0c10*/  S2UR UR47, SR_CgaCtaId ;  /* 0x00000000002f79c3 */ /* 0x000e620000008800 */
[----:B------:R-:W-:Y:S01]  /*0c20*/  NOP ;  /* 0x0000000000007918 */ /* 0x000fe20000000000 */
[----:B--2---:R-:W-:-:S13]  /*0c30*/  ISETP.NE.AND P0, PT, R2, 0x3, PT ;  /* 0x000000030200780c */ /* 0x004fda0003f05270 */
[----:B-1----:R-:W-:Y:S05]  /*0c40*/  @P0 BRA `(.L_x_14) ;  /* 0x0000000000340947 */ /* 0x002fea0003800000 */
[----:B------:R-:W-:Y:S01]  /*0c50*/  UMOV UR4, 0x400 ;  /* 0x0000040000047882 */ /* 0x000fe20000000000 */
[----:B------:R-:W-:Y:S01]  /*0c60*/  UMOV UR6, 0x20 ;  /* 0x0000002000067882 */ /* 0x000fe20000000000 */
[----:B------:R-:W-:Y:S02]  /*0c70*/  ULEA UR4, UR47, UR4, 0x18 ;  /* 0x000000042f047291 */ /* 0x000fe4000f8ec0ff */
[----:B------:R-:W-:-:S04]  /*0c80*/  UIADD3 UR6, UPT, UPT, -UR6, 0x100000, URZ ;  /* 0x0010000006067890 */ /* 0x000fc8000fffe1ff */
[----:B------:R-:W-:Y:S02]  /*0c90*/  USHF.L.U32 UR7, UR6, 0xb, URZ ;  /* 0x0000000b06077899 */ /* 0x000fe400080006ff */
[----:B------:R-:W-:Y:S01]  /*0ca0*/  USHF.L.U32 UR6, UR6, 0x1, URZ ;  /* 0x0000000106067899 */ /* 0x000fe200080006ff */
[----:B------:R-:W-:Y:S01]  /*0cb0*/  ELECT P0, URZ, PT ;  /* 0x0000000000ff782f */ /* 0x000fe20003800000 */
[----:B------:R-:W1:Y:S10]  /*0cc0*/  FENCE.VIEW.ASYNC.S ;  /* 0x00000000000073c6 */ /* 0x000e740000000000 */
[----:B-1----:R1:W2:Y:S01]  /*0cd0*/  SYNCS.EXCH.64 URZ, [UR4+0xd0], UR6 ;  /* 0x0000d00604ff75b2 */ /* 0x0022a20008000100 */
[----:B------:R1:W1:Y:S01]  /*0ce0*/  SYNCS.EXCH.64 URZ, [UR4+0xe0], UR6 ;  /* 0x0000e00604ff75b2 */ /* 0x0002620008000100 */
[----:B------:R1:W1:Y:S01]  /*0cf0*/  SYNCS.EXCH.64 URZ, [UR4+0xd8], UR6 ;  /* 0x0000d80604ff75b2 */ /* 0x0002620008000100 */
[----:B------:R1:W1:Y:S01]  /*0d00*/  SYNCS.EXCH.64 URZ, [UR4+0xe8], UR6 ;  /* 0x0000e80604ff75b2 */ /* 0x0002620008000100 */
[----:B------:R-:W-:Y:S01]  /*0d10*/  NOP ;  /* 0x0000000000007918 */ /* 0x000fe20000000000 */
.L_x_14:
[----:B-1----:R-:W1:Y:S01]  /*0d20*/  LDCU UR4, c[0x0][0x36c] ;  /* 0x00006d80ff0477ac */ /* 0x002e620008000800 */
[----:B------:R-:W-:Y:S01]  /*0d30*/  ISETP.NE.OR P3, PT, R0, 0x2, !P3 ;  /* 0x000000020000780c */ /* 0x000fe20005f65670 */
[----:B------:R-:W-:Y:S01]  /*0d40*/  NOP ;  /* 0x0000000000007918 */ /* 0x000fe20000000000 */
[----:B------:R-:W-:Y:S01]  /*0d50*/  LOP3.LUT R0, R93, 0x1f, RZ, 0xc0, !PT ;  /* 0x0000001f5d007812 */ /* 0x000fe200078ec0ff */
[----:B------:R-:W-:Y:S02]  /*0d60*/  UISETP.NE.AND UP4, UPT, UR18, URZ, UPT ;  /* 0x000000ff1200728c */ /* 0x000fe4000bf85270 */
[----:B-1----:R-:W-:-:S09]  /*0d70*/  UISETP.EQ.U32.AND UP5, UPT, UR4, 0x1, UPT ;  /* 0x000000010400788c */ /* 0x002fd2000bfa2070 */
[----:B------:R-:W-:Y:S05]  /*0d80*/  BRA.U !UP5, `(.L_x_15) ;  /* 0x000000010d087547 */ /* 0x000fea000b800000 */
[----:B--234-:R-:W-:Y:S01]  /*0d90*/  UCGABAR_ARV ;  /* 0x00000000000079c7 */ /* 0x01cfe20008000000 */
[----:B------:R-:W-:Y:S05]  /*0da0*/  BRA `(.L_x_16) ;  /* 0x0000000000047947 */ /* 0x000fea0003800000 */
.L_x_15:
[----:B--234-:R-:W-:Y:S01]  /*0db0*/  NOP ;  /* 0x0000000000007918 */ /* 0x01cfe20000000000 */
.L_x_16:
[----:B------:R-:W1:Y:S01]  /*0dc0*/  S2UR UR28, SR_CTAID.Y ;  /* 0x00000000001c79c3 */ /* 0x000e620000002600 */
[----:B------:R-:W-:-:S05]  /*0dd0*/  CS2R.32 R83, SR_CgaSize ;  /* 0x0000000000537805 */ /* 0x000fca0000008a00 */
[----:B------:R-:W-:-:S05]  /*0de0*/  IMAD R83, R83, -0xa0, RZ ;  /* 0xffffff6053537824 */ /* 0x000fca00078e02ff */
[----:B------:R-:W-:-:S14]  /*0df0*/  R2UR UR4, R83 ;  /* 0x00000000530472ca */ /* 0x000fdc00000e0000 */
[----:B------:R-:W2:Y:S01]  /*0e00*/  LDCU UR4, c[0x0][UR4+0x2b4] ;  /* 0x00005680040477ac */ /* 0x000ea20008000800 */
[----:B------:R-:W-:-:S05]  /*0e10*/  CS2R.32 R83, SR_CgaSize ;  /* 0x0000000000537805 */ /* 0x000fca0000008a00 */
[----:B------:R-:W-:-:S05]  /*0e20*/  IMAD R83, R83, -0xa0, RZ ;  /* 0xffffff6053537824 */ /* 0x000fca00078e02ff */
[----:B------:R-:W-:-:S14]  /*0e30*/  R2UR UR5, R83 ;  /* 0x00000000530572ca */ /* 0x000fdc00000e0000 */
[----:B------:R-:W3:Y:S01]  /*0e40*/  LDCU UR5, c[0x0][UR5+0x2b0] ;  /* 0x00005600050577ac */ /* 0x000ee20008000800 */
[----:B------:R-:W4:Y:S01]  /*0e50*/  S2UR UR24, SR_CTAID.X ;  /* 0x00000000001879c3 */ /* 0x000f220000002500 */
[----:B------:R-:W-:-:S05]  /*0e60*/  CS2R.32 R83, SR_CgaSize ;  /* 0x0000000000537805 */ /* 0x000fca0000008a00 */
[----:B------:R-:W-:-:S05]  /*0e70*/  IMAD R83, R83, -0xa0, RZ ;  /* 0xffffff6053537824 */ /* 0x000fca00078e02ff */
[----:B------:R-:W-:-:S14]  /*0e80*/  R2UR UR6, R83 ;  /* 0x00000000530672ca */ /* 0x000fdc00000e0000 */
[----:B------:R-:W3:Y:S01]  /*0e90*/  LDCU UR6, c[0x0][UR6+0x2a4] ;  /* 0x00005480060677ac */ /* 0x000ee20008000800 */
[----:B------:R-:W-:-:S05]  /*0ea0*/  CS2R.32 R83, SR_CgaSize ;  /* 0x0000000000537805 */ /* 0x000fca0000008a00 */
[----:B------:R-:W-:-:S05]  /*0eb0*/  IMAD R83, R83, -0xa0, RZ ;  /* 0xffffff6053537824 */ /* 0x000fca00078e02ff */
[----:B------:R-:W-:-:S14]  /*0ec0*/  R2UR UR63, R83 ;  /* 0x00000000533f72ca */ /* 0x000fdc00000e0000 */
[----:B------:R-:W3:Y:S01]  /*0ed0*/  LDCU UR63, c[0x0][UR63+0x2a0] ;  /* 0x000054003f3f77ac */ /* 0x000ee20008000800 */
[----:B------:R-:W-:Y:S01]  /*0ee0*/  USHF.L.U32 UR23, UR47, 0xc, URZ ;  /* 0x0000000c2f177899 */ /* 0x000fe200080006ff */
[----:B------:R-:W3:Y:S01]  /*0ef0*/  LDCU UR19, c[0x0][0xb24] ;  /* 0x00016480ff1377ac */ /* 0x000ee20008000800 */
[----:B------:R-:W3:Y:S01]  /*0f00*/  LDCU UR42, c[0x0][0xb24] ;  /* 0x00016480ff2a77ac */ /* 0x000ee20008000800 */
[----:B-1----:R-:W-:Y:S01]  /*0f10*/  I2FP.F32.U32 R2, UR28 ;  /* 0x0000001c00027c45 */ /* 0x002fe20008201000 */
[----:B------:R-:W1:Y:S04]  /*0f20*/  LDCU UR22, c[0x0][0xb30] ;  /* 0x00016600ff1677ac */ /* 0x000e680008000800 */
[----:B--2---:R-:W-:Y:S01]  /*0f30*/  FMUL R2, R2, UR4 ;  /* 0x0000000402027c20 */ /* 0x004fe20008400000 */
[----:B------:R-:W-:Y:S01]  /*0f40*/  ULOP3.LUT UR23, UR23, 0x3000, URZ, 0xc0, !UPT ;  /* 0x0000300017177892 */ /* 0x000fe2000f8ec0ff */
[----:B----4-:R-:W-:-:S04]  /*0f50*/  I2FP.F32.U32 R3, UR24 ;  /* 0x0000001800037c45 */ /* 0x010fc80008201000 */
[----:B------:R-:W2:Y:S01]  /*0f60*/  F2I.U32.TRUNC.NTZ R2, R2 ;  /* 0x0000000200027305 */ /* 0x000ea2000020f000 */
[----:B---3--:R-:W-:-:S07]  /*0f70*/  FMUL R3, R3, UR5 ;  /* 0x0000000503037c20 */ /* 0x008fce0008400000 */
[----:B------:R-:W3:Y:S01]  /*0f80*/  F2I.U32.TRUNC.NTZ R3, R3 ;  /* 0x0000000300037305 */ /* 0x000ee2000020f000 */
[----:B--2---:R-:W-:Y:S02]  /*0f90*/  R2UR UR4, R2 ;  /* 0x00000000020472ca */ /* 0x004fe400000e0000 */
[----:B------:R-:W-:Y:S02]  /*0fa0*/  PRMT R2, RZ, 0x7610, R2 ;  /* 0x00007610ff027816 */ /* 0x000fe40000000002 */
[----:B---3--:R-:W-:-:S09]  /*0fb0*/  R2UR UR5, R3 ;  /* 0x00000000030572ca */ /* 0x008fd200000e0000 */
[----:B------:R-:W-:-:S04]  /*0fc0*/  UIADD3 UR4, UPT, UPT, -UR4, URZ, URZ ;  /* 0x000000ff04047290 */ /* 0x000fc8000fffe1ff */
[----:B------:R-:W-:Y:S02]  /*0fd0*/  UIMAD UR4, UR6, UR4, UR28 ;  /* 0x00000004060472a4 */ /* 0x000fe4000f8e021c */
[----:B------:R-:W-:-:S04]  /*0fe0*/  UIADD3 UR5, UPT, UPT, -UR5, URZ, URZ ;  /* 0x000000ff05057290 */ /* 0x000fc8000fffe1ff */
[----:B------:R-:W-:Y:S01]  /*0ff0*/  IMAD.U32 R83, RZ, RZ, UR4 ;  /* 0x00000004ff537e24 */ /* 0x000fe2000f8e00ff */
[----:B------:R-:W-:Y:S01]  /*1000*/  UIMAD UR63, UR63, UR5, UR24 ;  /* 0x000000053f3f72a4 */ /* 0x000fe2000f8e0218 */
[----:B-1----:R-:W-:Y:S11]  /*1010*/  BRA.U UP4, `(.L_x_17) ;  /* 0x0000000104447547 */ /* 0x002ff6000b800000 */
[----:B------:R-:W-:Y:S01]  /*1020*/  R2UR UR4, R83 ;  /* 0x00000000530472ca */ /* 0x000fe200000e0000 */
[----:B------:R-:W-:-:S12]  /*1030*/  UISETP.NE.AND UP2, UPT, UR63, 0x1, UPT ;  /* 0x000000013f00788c */ /* 0x000fd8000bf45270 */
[----:B------:R-:W-:-:S04]  /*1040*/  UISETP.NE.AND UP0, UPT, UR4, URZ, UPT ;  /* 0x000000ff0400728c */ /* 0x000fc8000bf05270 */
[----:B------:R-:W-:-:S04]  /*1050*/  UISETP.EQ.OR UP0, UPT, UR63, URZ, !UP0 ;  /* 0x000000ff3f00728c */ /* 0x000fc8000c702670 */
[----:B------:R-:W-:Y:S02]  /*1060*/  USEL UR7, URZ, 0x1, !UP0 ;  /* 0x00000001ff077887 */ /* 0x000fe4000c000000 */
[----:B------:R-:W-:-:S04]  /*1070*/  UISETP.NE.AND UP0, UPT, UR4, URZ, UPT ;  /* 0x000000ff0400728c */ /* 0x000fc8000bf05270 */
[----:B------:R-:W-:-:S04]  /*1080*/  USEL UR4, URZ, 0x2, UP0 ;  /* 0x00000002ff047887 */ /* 0x000fc80008000000 */
[----:B------:R-:W-:Y:S02]  /*1090*/  USEL UR6, UR4, 0x2, UP2 ;  /* 0x0000000204067887 */ /* 0x000fe40009000000 */
[----:B------:R-:W-:Y:S02]  /*10a0*/  USEL UR4, URZ, 0x4, UP0 ;  /* 0x00000004ff047887 */ /* 0x000fe40008000000 */
[----:B------:R-:W-:-:S04]  /*10b0*/  UISETP.NE.AND UP2, UPT, UR63, 0x2, UPT ;  /* 0x000000023f00788c */ /* 0x000fc8000bf45270 */
[----:B------:R-:W-:Y:S02]  /*10c0*/  USEL UR5, UR4, 0x4, UP2 ;  /* 0x0000000404057887 */ /* 0x000fe40009000000 */
[----:B------:R-:W-:Y:S02]  /*10d0*/  USEL UR4, URZ, 0x8, UP0 ;  /* 0x00000008ff047887 */ /* 0x000fe40008000000 */
[----:B------:R-:W-:Y:S02]  /*10e0*/  UISETP.NE.AND UP0, UPT, UR63, 0x3, UPT ;  /* 0x000000033f00788c */ /* 0x000fe4000bf05270 */
[----:B------:R-:W-:Y:S02]  /*10f0*/  UIADD3 UR5, UPT, UPT, UR5, UR6, UR7 ;  /* 0x0000000605057290 */ /* 0x000fe4000fffe007 */
[----:B------:R-:W-:-:S04]  /*1100*/  USEL UR4, UR4, 0x8, UP0 ;  /* 0x0000000804047887 */ /* 0x000fc80008000000 */
[----:B------:R-:W-:-:S06]  /*1110*/  UIADD3 UR4, UPT, UPT, UR5, UR4, URZ ;  /* 0x0000000405047290 */ /* 0x000fcc000fffe0ff */
[----:B------:R-:W-:-:S07]  /*1120*/  MOV R2, UR4 ;  /* 0x0000000400027c02 */ /* 0x000fce0008000f00 */
.L_x_17:
[----:B------:R-:W1:Y:S01]  /*1130*/  S2UR UR36, SR_CTAID.Z ;  /* 0x00000000002479c3 */ /* 0x000e620000002700 */
[----:B------:R-:W-:-:S09]  /*1140*/  UISETP.GE.AND UP0, UPT, UR19, 0x1, UPT ;  /* 0x000000011300788c */ /* 0x000fd2000bf06270 */
[----:B------:R-:W-:Y:S05]  /*1150*/  BRA.U !UP0, `(.L_x_18) ;  /* 0x0000000108d07547 */ /* 0x000fea000b800000 */
[----:B------:R-:W2:Y:S01]  /*1160*/  LDCU UR20, c[0x0][0xb0c] ;  /* 0x00016180ff1477ac */ /* 0x000ea20008000800 */
[----:B------:R-:W3:Y:S01]  /*1170*/  LDCU.128 UR12, c[0x0][0xb10] ;  /* 0x00016200ff0c77ac */ /* 0x000ee20008000c00 */
[----:B------:R-:W4:Y:S01]  /*1180*/  LDCU UR6, c[0x0][0x370] ;  /* 0x00006e00ff0677ac */ /* 0x000f220008000800 */
[----:B------:R-:W1:Y:S01]  /*1190*/  LDCU UR7, c[0x0][0x374] ;  /* 0x00006e80ff0777ac */ /* 0x000e620008000800 */
[----:B------:R-:W1:Y:S01]  /*11a0*/  LDCU UR21, c[0x0][0xb20] ;  /* 0x00016400ff1577ac */ /* 0x000e620008000800 */
[----:B--2---:R-:W-:Y:S02]  /*11b0*/  UISETP.NE.AND UP0, UPT, UR20, 0x1, UPT ;  /* 0x000000011400788c */ /* 0x004fe4000bf05270 */
[----:B---3--:R-:W-:Y:S01]  /*11c0*/  UIMAD.WIDE.U32 UR4, UR24, UR12, URZ ;  /* 0x0000000c180472a5 */ /* 0x008fe2000f8e00ff */
[----:B------:R-:W2:Y:S01]  /*11d0*/  LDCU.64 UR8, c[0x0][0xb28] ;  /* 0x00016500ff0877ac */ /* 0x000ea20008000a00 */
[----:B----4-:R-:W-:Y:S02]  /*11e0*/  UIMAD.WIDE.U32 UR10, UR6, UR12, URZ ;  /* 0x0000000c060a72a5 */ /* 0x010fe4000f8e00ff */
[----:B------:R-:W-:-:S02]  /*11f0*/  USHF.R.U32.HI UR5, URZ, UR13, UR5 ;  /* 0x0000000dff057299 */ /* 0x000fc40008011605 */
[----:B------:R-:W-:Y:S02]  /*1200*/  UISETP.NE.AND UP2, UPT, UR19, 0x1, UPT ;  /* 0x000000011300788c */ /* 0x000fe4000bf45270 */
[----:B------:R-:W-:Y:S01]  /*1210*/  USEL UR5, UR24, UR5, !UP0 ;  /* 0x0000000518057287 */ /* 0x000fe2000c000000 */
[----:B------:R-:W-:Y:S01]  /*1220*/  UMOV UR10, UR11 ;  /* 0x0000000b000a7c82 */ /* 0x000fe20008000000 */
[----:B------:R-:W-:Y:S02]  /*1230*/  UIMAD.WIDE.U32 UR16, UR28, UR15, URZ ;  /* 0x0000000f1c1072a5 */ /* 0x000fe4000f8e00ff */
[----:B------:R-:W-:Y:S02]  /*1240*/  @UP0 USHF.R.U32.HI UR6, URZ, UR13, UR10 ;  /* 0x0000000dff060299 */ /* 0x000fe4000801160a */
[----:B------:R-:W-:Y:S02]  /*1250*/  UISETP.NE.AND UP0, UPT, UR14, 0x1, UPT ;  /* 0x000000010e00788c */ /* 0x000fe4000bf05270 */
[----:B-1----:R-:W-:-:S02]  /*1260*/  UIMAD.WIDE.U32 UR10, UR7, UR15, URZ ;  /* 0x0000000f070a72a5 */ /* 0x002fc4000f8e00ff */
[----:B--2---:R-:W-:Y:S01]  /*1270*/  UIMAD.WIDE.U32 UR12, UR6, UR8, URZ ;  /* 0x00000008060c72a5 */ /* 0x004fe2000f8e00ff */
[----:B------:R-:W-:Y:S02]  /*1280*/  UMOV UR4, UR17 ;  /* 0x0000001100047c82 */ /* 0x000fe40008000000 */
[----:B------:R-:W-:Y:S02]  /*1290*/  USHF.R.U32.HI UR4, URZ, UR21, UR4 ;  /* 0x00000015ff047299 */ /* 0x000fe40008011604 */
[----:B------:R-:W-:Y:S02]  /*12a0*/  UMOV UR10, UR11 ;  /* 0x0000000b000a7c82 */ /* 0x000fe40008000000 */
[----:B------:R-:W-:Y:S01]  /*12b0*/  UMOV UR12, UR13 ;  /* 0x0000000d000c7c82 */ /* 0x000fe20008000000 */
[----:B------:R-:W-:Y:S02]  /*12c0*/  @UP0 USHF.R.U32.HI UR7, URZ, UR21, UR10 ;  /* 0x00000015ff070299 */ /* 0x000fe4000801160a */
[----:B------:R-:W-:-:S02]  /*12d0*/  USEL UR4, UR28, UR4, !UP0 ;  /* 0x000000041c047287 */ /* 0x000fc4000c000000 */
[----:B------:R-:W-:Y:S02]  /*12e0*/  UIMAD.WIDE.U32 UR10, UR7, UR8, URZ ;  /* 0x00000008070a72a5 */ /* 0x000fe4000f8e00ff */
[----:B------:R-:W-:Y:S02]  /*12f0*/  @UP2 USHF.R.U32.HI UR6, URZ, UR9, UR12 ;  /* 0x00000009ff062299 */ /* 0x000fe4000801160c */
[----:B------:R-:W-:-:S03]  /*1300*/  UIMAD.WIDE.U32 UR12, UR4, UR8, URZ ;  /* 0x00000008040c72a5 */ /* 0x000fc6000f8e00ff */
[----:B------:R-:W-:Y:S02]  /*1310*/  UMOV UR10, UR11 ;  /* 0x0000000b000a7c82 */ /* 0x000fe40008000000 */
[----:B------:R-:W-:Y:S02]  /*1320*/  @UP2 USHF.R.U32.HI UR7, URZ, UR9, UR10 ;  /* 0x00000009ff072299 */ /* 0x000fe4000801160a */
[----:B------:R-:W-:Y:S02]  /*1330*/  UIMAD UR10, UR6, UR19, URZ ;  /* 0x00000013060a72a4 */ /* 0x000fe4000f8e02ff */
[----:B------:R-:W-:-:S04]  /*1340*/  UIMAD UR7, UR7, UR19, URZ ;  /* 0x00000013070772a4 */ /* 0x000fc8000f8e02ff */
[----:B------:R-:W-:-:S03]  /*1350*/  UISETP.GE.AND UP0, UPT, UR4, UR7, UPT ;  /* 0x000000070400728c */ /* 0x000fc6000bf06270 */
[----:B------:R-:W-:Y:S01]  /*1360*/  UMOV UR7, UR13 ;  /* 0x0000000d00077c82 */ /* 0x000fe20008000000 */
[----:B------:R-:W-:Y:S02]  /*1370*/  UISETP.GE.OR UP0, UPT, UR5, UR10, UP0 ;  /* 0x0000000a0500728c */ /* 0x000fe40008706670 */
[----:B------:R-:W-:Y:S02]  /*1380*/  UIMAD.WIDE.U32 UR10, UR5, UR8, URZ ;  /* 0x00000008050a72a5 */ /* 0x000fe4000f8e00ff */
[----:B------:R-:W-:Y:S02]  /*1390*/  USHF.R.U32.HI UR7, URZ, UR9, UR7 ;  /* 0x00000009ff077299 */ /* 0x000fe40008011607 */
[----:B------:R-:W-:Y:S02]  /*13a0*/  UIADD3 UR10, UPT, UPT, -UR4, URZ, URZ ;  /* 0x000000ff040a7290 */ /* 0x000fe4000fffe1ff */
[----:B------:R-:W-:Y:S02]  /*13b0*/  USEL UR7, UR4, UR7, !UP2 ;  /* 0x0000000704077287 */ /* 0x000fe4000d000000 */
[----:B------:R-:W-:Y:S01]  /*13c0*/  UIMAD UR10, UR14, UR10, UR28 ;  /* 0x0000000a0e0a72a4 */ /* 0x000fe2000f8e021c */
[----:B------:R-:W-:Y:S01]  /*13d0*/  @!UP0 UMOV UR8, UR11 ;  /* 0x0000000b00088c82 */ /* 0x000fe20008000000 */
[----:B------:R-:W-:-:S02]  /*13e0*/  UIADD3 UR11, UPT, UPT, -UR5, URZ, URZ ;  /* 0x000000ff050b7290 */ /* 0x000fc4000fffe1ff */
[----:B------:R-:W-:Y:S02]  /*13f0*/  @!UP0 USHF.R.U32.HI UR8, URZ, UR9, UR8 ;  /* 0x00000009ff088299 */ /* 0x000fe40008011608 */
[----:B------:R-:W-:Y:S02]  /*1400*/  UIADD3 UR9, UPT, UPT, -UR7, URZ, URZ ;  /* 0x000000ff07097290 */ /* 0x000fe4000fffe1ff */
[----:B------:R-:W-:Y:S02]  /*1410*/  @!UP0 USEL UR8, UR5, UR8, !UP2 ;  /* 0x0000000805088287 */ /* 0x000fe4000d000000 */
[----:B------:R-:W-:Y:S02]  /*1420*/  UIMAD UR9, UR19, UR9, UR4 ;  /* 0x00000009130972a4 */ /* 0x000fe4000f8e0204 */
[----:B------:R-:W-:Y:S02]  /*1430*/  @!UP0 UIADD3 UR7, UPT, UPT, UR7, -UR8, URZ ;  /* 0x8000000807078290 */ /* 0x000fe4000fffe0ff */
[----:B------:R-:W-:-:S02]  /*1440*/  @!UP0 UIMAD UR6, UR9, UR6, UR8 ;  /* 0x00000006090682a4 */ /* 0x000fc4000f8e0208 */
[----:B------:R-:W-:Y:S02]  /*1450*/  @!UP0 UIMAD UR4, UR7, UR19, UR5 ;  /* 0x00000013070482a4 */ /* 0x000fe4000f8e0205 */
[----:B------:R-:W-:Y:S02]  /*1460*/  UIMAD UR24, UR20, UR11, UR24 ;  /* 0x0000000b141872a4 */ /* 0x000fe4000f8e0218 */
[----:B------:R-:W-:Y:S01]  /*1470*/  UIMAD UR28, UR4, UR14, UR10 ;  /* 0x0000000e041c72a4 */ /* 0x000fe2000f8e020a */
[----:B------:R-:W-:Y:S02]  /*1480*/  @!UP0 UMOV UR5, UR6 ;  /* 0x0000000600058c82 */ /* 0x000fe40008000000 */
[----:B------:R-:W-:-:S12]  /*1490*/  UIMAD UR24, UR5, UR20, UR24 ;  /* 0x00000014051872a4 */ /* 0x000fd8000f8e0218 */
.L_x_18:
[----:B------:R-:W-:-:S09]  /*14a0*/  UISETP.NE.AND UP0, UPT, UR22, 0x1, UPT ;  /* 0x000000011600788c */ /* 0x000fd2000bf05270 */
[----:B------:R-:W-:Y:S05]  /*14b0*/  BRA.U UP0, `(.L_x_19) ;  /* 0x0000000100407547 */ /* 0x000fea000b800000 */
[----:B------:R-:W2:Y:S01]  /*14c0*/  LDCU.128 UR8, c[0x0][0xb10] ;  /* 0x00016200ff0877ac */ /* 0x000ea20008000c00 */
[----:B------:R-:W3:Y:S01]  /*14d0*/  LDCU UR12, c[0x0][0xb0c] ;  /* 0x00016180ff0c77ac */ /* 0x000ee20008000800 */
[----:B------:R-:W4:Y:S01]  /*14e0*/  LDCU UR13, c[0x0][0xb20] ;  /* 0x00016400ff0d77ac */ /* 0x000f220008000800 */
[----:B--2---:R-:W-:Y:S02]  /*14f0*/  UIMAD.WIDE.U32 UR4, UR24, UR8, URZ ;  /* 0x00000008180472a5 */ /* 0x004fe4000f8e00ff */
[----:B------:R-:W-:Y:S02]  /*1500*/  UIMAD.WIDE.U32 UR6, UR28, UR11, URZ ;  /* 0x0000000b1c0672a5 */ /* 0x000fe4000f8e00ff */
[----:B---3--:R-:W-:Y:S02]  /*1510*/  UISETP.NE.AND UP0, UPT, UR12, 0x1, UPT ;  /* 0x000000010c00788c */ /* 0x008fe4000bf05270 */
[----:B------:R-:W-:-:S03]  /*1520*/  USHF.R.U32.HI UR5, URZ, UR9, UR5 ;  /* 0x00000009ff057299 */ /* 0x000fc60008011605 */
[----:B------:R-:W-:Y:S01]  /*1530*/  UMOV UR4, UR7 ;  /* 0x0000000700047c82 */ /* 0x000fe20008000000 */
[----:B------:R-:W-:Y:S02]  /*1540*/  USEL UR5, UR24, UR5, !UP0 ;  /* 0x0000000518057287 */ /* 0x000fe4000c000000 */
[----:B------:R-:W-:Y:S02]  /*1550*/  UISETP.NE.AND UP0, UPT, UR10, 0x1, UPT ;  /* 0x000000010a00788c */ /* 0x000fe4000bf05270 */
[----:B----4-:R-:W-:-:S04]  /*1560*/  USHF.R.U32.HI UR4, URZ, UR13, UR4 ;  /* 0x0000000dff047299 */ /* 0x010fc80008011604 */
[----:B------:R-:W-:-:S04]  /*1570*/  USEL UR4, UR28, UR4, !UP0 ;  /* 0x000000041c047287 */ /* 0x000fc8000c000000 */
[----:B------:R-:W-:Y:S02]  /*1580*/  UIADD3 UR6, UPT, UPT, UR5, -UR4, URZ ;  /* 0x8000000405067290 */ /* 0x000fe4000fffe0ff */
[----:B------:R-:W-:Y:S02]  /*1590*/  UIADD3 UR4, UPT, UPT, -UR5, UR4, URZ ;  /* 0x0000000405047290 */ /* 0x000fe4000fffe1ff */
[----:B------:R-:W-:Y:S02]  /*15a0*/  UIMAD UR28, UR6, UR10, UR28 ;  /* 0x0000000a061c72a4 */ /* 0x000fe4000f8e021c */
[----:B------:R-:W-:-:S12]  /*15b0*/  UIMAD UR24, UR4, UR12, UR24 ;  /* 0x0000000c041872a4 */ /* 0x000fd8000f8e0218 */
.L_x_19:
[----:B------:R-:W-:Y:S01]  /*15c0*/  UISETP.NE.AND UP0, UPT, UR18, 0x2, UPT ;  /* 0x000000021200788c */ /* 0x000fe2000bf05270 */
[----:B------:R-:W-:Y:S09]  /*15d0*/  BRA.U !UP5, `(.L_x_20) ;  /* 0x000000010d0c7547 */ /* 0x000ff2000b800000 */
[----:B------:R-:W-:Y:S01]  /*15e0*/  UCGABAR_WAIT ;  /* 0x0000000000007dc7 */ /* 0x000fe20008000000 */
[----:B------:R-:W-:Y:S01]  /*15f0*/  CCTL.IVALL ;  /* 0x00000000ff00798f */ /* 0x000fe20002000000 */
[----:B------:R-:W-:Y:S05]  /*1600*/  BRA `(.L_x_21) ;  /* 0x0000000000047947 */ /* 0x000fea0003800000 */
.L_x_20:
[----:B------:R-:W-:Y:S06]  /*1610*/  BAR.SYNC.DEFER_BLOCKING 0x0 ;  /* 0x0000000000007b1d */ /* 0x000fec0000010000 */
.L_x_21:
[----:B------:R-:W-:Y:S05]  /*1620*/  BRA.U UP0, `(.L_x_22) ;  /* 0x0000001100dc7547 */ /* 0x000fea000b800000 */
[----:B------:R-:W2:Y:S01]  /*1630*/  LDCU UR6, c[0x0][0x38c] ;  /* 0x00007180ff0677ac */ /* 0x000ea20008000800 */
[----:B------:R-:W-:Y:S01]  /*1640*/  PLOP3.LUT P1, PT, PT, PT, UP3, 0x80, 0x8 ;  /* 0x000000000008781c */ /* 0x000fe20003f2f038 */
[----:B------:R-:W-:Y:S01]  /*1650*/  IMAD.MOV.U32 R12, RZ, RZ, 0x1 ;  /* 0x00000001ff0c7424 */ /* 0x000fe200078e00ff */
[----:B------:R-:W-:Y:S01]  /*1660*/  ISETP.EQ.OR P2, PT, R0, RZ, P3 ;  /* 0x000000ff0000720c */ /* 0x000fe20001f42670 */
[----:B------:R-:W-:Y:S01]  /*1670*/  UISETP.NE.AND UP1, UPT, UR18, URZ, UPT ;  /* 0x000000ff1200728c */ /* 0x000fe2000bf25270 */
[----:B------:R-:W-:Y:S01]  /*1680*/  PLOP3.LUT P1, PT, P1, PT, PT, 0x8, 0x80 ;  /* 0x000000000080781c */ /* 0x000fe20000f2e170 */
[----:B------:R-:W-:Y:S01]  /*1690*/  USEL UR29, URZ, 0x1, UP6 ;  /* 0x00000001ff1d7887 */ /* 0x000fe2000b000000 */
[----:B------:R-:W-:Y:S01]  /*16a0*/  CS2R R10, SRZ ;  /* 0x00000000000a7805 */ /* 0x000fe2000001ff00 */
[----:B------:R-:W-:Y:S01]  /*16b0*/  IMAD.MOV.U32 R9, RZ, RZ, RZ ;  /* 0x000000ffff097224 */ /* 0x000fe200078e00ff */
[----:B------:R-:W3:Y:S01]  /*16c0*/  LDCU UR44, c[0x0][0x370] ;  /* 0x00006e00ff2c77ac */ /* 0x000ee20008000800 */
[----:B------:R-:W-:Y:S01]  /*16d0*/  IMAD.MOV.U32 R8, RZ, RZ, 0x1 ;  /* 0x00000001ff087424 */ /* 0x000fe200078e00ff */
[----:B------:R-:W4:Y:S01]  /*16e0*/  LDCU.64 UR38, c[0x0][0x348] ;  /* 0x00006900ff2677ac */ /* 0x000f220008000a00 */
[----:B------:R-:W-:-:S02]  /*16f0*/  USHF.R.U32.HI UR49, URZ, 0x6, UR23 ;  /* 0x00000006ff317899 */ /* 0x000fc40008011617 */
[----:B--2---:R-:W-:Y:S02]  /*1700*/  UIADD3 UR5, UPT, UPT, UR6, 0x7f, URZ ;  /* 0x0000007f06057890 */ /* 0x004fe4000fffe0ff */
[----:B------:R-:W-:Y:S02]  /*1710*/  UIADD3 UR50, UPT, UPT, UR6, 0xfe, URZ ;  /* 0x000000fe06327890 */ /* 0x000fe4000fffe0ff */
[----:B------:R-:W-:Y:S01]  /*1720*/  USHF.R.S32.HI UR4, URZ, 0x1f, UR5 ;  /* 0x0000001fff047899 */ /* 0x000fe20008011405 */
[----:B------:R-:W2:Y:S03]  /*1730*/  LDCU UR43, c[0x0][0x374] ;  /* 0x00006e80ff2b77ac */ /* 0x000ea60008000800 */
[----:B------:R-:W-:Y:S02]  /*1740*/  ULEA.HI UR4, UR4, UR5, URZ, 0x7 ;  /* 0x0000000504047291 */ /* 0x000fe4000f8f38ff */
[----:B------:R-:W-:-:S02]  /*1750*/  USEL UR29, UR29, 0x2, UP1 ;  /* 0x000000021d1d7887 */ /* 0x000fc40008800000 */
[----:B------:R-:W-:Y:S02]  /*1760*/  USHF.R.S32.HI UR46, URZ, 0x7, UR4 ;  /* 0x00000007ff2e7899 */ /* 0x000fe40008011404 */
[----:B------:R-:W-:Y:S02]  /*1770*/  UIADD3 UR4, UPT, UPT, UR6, -0x1, URZ ;  /* 0xffffffff06047890 */ /* 0x000fe4000fffe0ff */
[----:B------:R-:W-:Y:S02]  /*1780*/  UISETP.LT.U32.AND UP0, UPT, UR46, 0x2, UPT ;  /* 0x000000022e00788c */ /* 0x000fe4000bf01070 */
[----:B------:R-:W-:Y:S02]  /*1790*/  UISETP.GE.U32.AND UP2, UPT, UR4, -0xff, UPT ;  /* 0xffffff010400788c */ /* 0x000fe4000bf46070 */
[----:B------:R-:W-:Y:S01]  /*17a0*/  USEL UR45, UR46, 0x2, UP0 ;  /* 0x000000022e2d7887 */ /* 0x000fe20008000000 */
[----:B------:R-:W-:-:S03]  /*17b0*/  UMOV UR21, URZ ;  /* 0x000000ff00157c82 */ /* 0x000fc60008000000 */
[----:B------:R-:W-:Y:S02]  /*17c0*/  UIADD3 UR22, UPT, UPT, UR45, -0x1, URZ ;  /* 0xffffffff2d167890 */ /* 0x000fe4000fffe0ff */
[----:B------:R-:W-:-:S03]  /*17d0*/  UIADD3 UR48, UPT, UPT, UR46, -UR45, URZ ;  /* 0x8000002d2e307290 */ /* 0x000fc6000fffe0ff */
[----:B------:R-:W-:-:S04]  /*17e0*/  @UP2 UIADD3 UR22, UPT, UPT, UR45, URZ, URZ ;  /* 0x000000ff2d162290 */ /* 0x000fc8000fffe0ff */
[----:B--234-:R-:W-:-:S12]  /*17f0*/  UIADD3 UR22, UPT, UPT, UR22, 0x1, URZ ;  /* 0x0000000116167890 */ /* 0x01cfd8000fffe0ff */
.L_x_42:
[----:B------:R-:W-:Y:S01]  /*1800*/  UISETP.NE.AND UP0, UPT, UR47, URZ, UPT ;  /* 0x000000ff2f00728c */ /* 0x000fe2000bf05270 */
[----:B------:R-:W2:Y:S08]  /*1810*/  S2UR UR47, SR_CgaCtaId ;  /* 0x00000000002f79c3 */ /* 0x000eb00000008800 */
[----:B-1----:R-:W-:Y:S05]  /*1820*/  BRA.U UP0, `(.L_x_23) ;  /* 0x0000000100347547 */ /* 0x002fea000b800000 */
[----:B------:R-:W3:Y:S01]  /*1830*/  S2R R0, SR_CgaCtaId ;  /* 0x0000000000007919 */ /* 0x000ee20000008800 */
[----:B------:R-:W-:Y:S02]  /*1840*/  MOV R3, 0x400 ;  /* 0x0000040000037802 */ /* 0x000fe40000000f00 */
[----:B------:R-:W-:Y:S02]  /*1850*/  SHF.L.U32 R2, R8, 0x1f, RZ ;  /* 0x0000001f08027819 */ /* 0x000fe400000006ff */
[----:B---3--:R-:W-:-:S05]  /*1860*/  LEA R0, R0, R3, 0x18 ;  /* 0x0000000300007211 */ /* 0x008fca00078ec0ff */
[----:B------:R-:W-:-:S04]  /*1870*/  IMAD R3, R9, 0x8, R0 ;  /* 0x0000000809037824 */ /* 0x000fc800078e0200 */
[----:B------:R-:W3:Y:S02]  /*1880*/  SYNCS.PHASECHK.TRANS64.TRYWAIT P0, [R3+URZ+0xe0], R2 ;  /* 0x0000e002030075a7 */ /* 0x000ee400080011ff */
[----:B---3--:R-:W-:Y:S05]  /*1890*/  @!P0 BRA `(.L_x_24) ;  /* 0x0000007c00f48947 */ /* 0x008fea0003800000 */
.L_x_136:
[----:B------:R-:W-:Y:S01]  /*18a0*/  VIADD R9, R9, 0x1 ;  /* 0x0000000109097836 */ /* 0x000fe20000000000 */
[----:B------:R3:W-:Y:S04]  /*18b0*/  SYNCS.ARRIVE.TRANS64.A1T0 RZ, [R3+URZ+0xd0], RZ ;  /* 0x0000d0ff03ff79a7 */ /* 0x0007e800081000ff */
[----:B------:R-:W-:-:S04]  /*18c0*/  ISETP.NE.AND P0, PT, R9, 0x2, PT ;  /* 0x000000020900780c */ /* 0x000fc80003f05270 */
[----:B------:R-:W-:Y:S02]  /*18d0*/  SEL R9, R9, RZ, P0 ;  /* 0x000000ff09097207 */ /* 0x000fe40000000000 */
[----:B---3--:R-:W-:-:S04]  /*18e0*/  SEL R3, RZ, 0x1, P0 ;  /* 0x00000001ff037807 */ /* 0x008fc80000000000 */
[----:B------:R-:W-:-:S07]  /*18f0*/  LOP3.LUT R8, R8, R3, RZ, 0x3c, !PT ;  /* 0x0000000308087212 */ /* 0x000fce00078e3cff */
.L_x_23:
[----:B------:R-:W-:Y:S01]  /*1900*/  UMOV UR13, 0x400 ;  /* 0x00000400000d7882 */ /* 0x000fe20000000000 */
[----:B------:R-:W-:Y:S01]  /*1910*/  SHF.L.U32 R0, R12, 0x1f, RZ ;  /* 0x0000001f0c007819 */ /* 0x000fe200000006ff */
[----:B--2---:R-:W-:Y:S02]  /*1920*/  ULEA UR13, UR47, UR13, 0x18 ;  /* 0x0000000d2f0d7291 */ /* 0x004fe4000f8ec0ff */
[----:B------:R-:W-:Y:S02]  /*1930*/  UISETP.GE.U32.AND UP0, UPT, UR50, 0xff, UPT ;  /* 0x000000ff3200788c */ /* 0x000fe4000bf06070 */
[----:B------:R-:W-:Y:S02]  /*1940*/  ULEA UR4, UR21, UR13, 0x3 ;  /* 0x0000000d15047291 */ /* 0x000fe4000f8e18ff */
[----:B------:R-:W-:Y:S02]  /*1950*/  USHF.L.U32 UR35, UR24, 0x6, URZ ;  /* 0x0000000618237899 */ /* 0x000fe400080006ff */
[----:B------:R-:W-:Y:S01]  /*1960*/  ULEA UR19, UR28, UR49, 0x8 ;  /* 0x000000311c137291 */ /* 0x000fe2000f8e40ff */
[----:B------:R-:W-:-:S04]  /*1970*/  UMOV UR14, URZ ;  /* 0x000000ff000e7c82 */ /* 0x000fc80008000000 */
[----:B------:R2:W3:Y:S01]  /*1980*/  SYNCS.PHASECHK.TRANS64.TRYWAIT P0, [UR4+0x10], R0 ;  /* 0x00001000ff0075a7 */ /* 0x0004e20008001104 */
[----:B------:R-:W-:Y:S06]  /*1990*/  BRA.U !UP0, `(.L_x_25) ;  /* 0x0000000108f07547 */ /* 0x000fec000b800000 */
[----:B------:R-:W-:Y:S01]  /*19a0*/  UMOV UR15, URZ ;  /* 0x000000ff000f7c82 */ /* 0x000fe20008000000 */
[----:B------:R-:W-:-:S05]  /*19b0*/  UMOV UR4, UR21 ;  /* 0x0000001500047c82 */ /* 0x000fca0008000000 */
.L_x_31:
[----:B------:R-:W-:Y:S01]  /*19c0*/  ULEA UR33, UR4, UR13, 0x3 ;  /* 0x0000000d04217291 */ /* 0x000fe2000f8e18ff */
[----:B---3--:R-:W-:Y:S01]  /*19d0*/  @!P3 MOV R2, 0x14000 ;  /* 0x000140000002b802 */ /* 0x008fe20000000f00 */
[----:B-1-3--:R-:W-:Y:S10]  /*19e0*/  @P0 BRA `(.L_x_26) ;  /* 0x00000000000c0947 */ /* 0x00aff40003800000 */
[----:B------:R-:W-:-:S04]  /*19f0*/  SHF.L.U32 R3, R12, 0x1f, RZ ;  /* 0x0000001f0c037819 */ /* 0x000fc800000006ff */
[----:B------:R-:W3:Y:S02]  /*1a00*/  SYNCS.PHASECHK.TRANS64.TRYWAIT P0, [UR33+0x10], R3 ;  /* 0x00001003ff0075a7 */ /* 0x000ee40008001121 */
[----:B---3--:R-:W-:Y:S05]  /*1a10*/  @!P0 BRA `(.L_x_27) ;  /* 0x0000007c00a88947 */ /* 0x008fea0003800000 */
.L_x_26:
[----:B------:R3:W-:Y:S01]  /*1a20*/  @!P3 SYNCS.ARRIVE.TRANS64 RZ, [UR33], R2 ;  /* 0x00000002ffffb9a7 */ /* 0x0007e20008000021 */
[----:B------:R-:W-:-:S04]  /*1a30*/  ULOP3.LUT UR5, UR29, 0x2, URZ, 0xfc, !UPT ;  /* 0x000000021d057892 */ /* 0x000fc8000f8efcff */
[----:B------:R-:W-:-:S09]  /*1a40*/  UISETP.NE.AND UP0, UPT, UR5, 0x2, UPT ;  /* 0x000000020500788c */ /* 0x000fd2000bf05270 */
[----:B------:R-:W-:Y:S05]  /*1a50*/  BRA.U UP0, `(.L_x_28) ;  /* 0x0000000100047547 */ /* 0x000fea000b800000 */
[----:B-1----:R-:W-:Y:S05]  /*1a60*/  BPT.TRAP 0x1 ;  /* 0x000000040000795c */ /* 0x002fea0000300000 */
.L_x_28:
[----:B------:R-:W-:Y:S04]  /*1a70*/  BSSY.RECONVERGENT B0, `(.L_x_29) ;  /* 0x0000003000007945 */ /* 0x000fe80003800200 */
[----:B------:R-:W-:Y:S05]  /*1a80*/  @P2 BRA `(.L_x_30) ;  /* 0x0000000000042947 */ /* 0x000fea0003800000 */
[----:B-1----:R-:W-:Y:S05]  /*1a90*/  BPT.TRAP 0x1 ;  /* 0x000000040000795c */ /* 0x002fea0000300000 */
.L_x_30:
[----:B-1----:R-:W-:Y:S05]  /*1aa0*/  BSYNC.RECONVERGENT B0 ;  /* 0x0000000000007941 */ /* 0x002fea0003800200 */
.L_x_29:
[----:B------:R-:W-:Y:S02]  /*1ab0*/  UIADD3 UR5, UPT, UPT, UR4, 0x1, URZ ;  /* 0x0000000104057890 */ /* 0x000fe4000fffe0ff */
[----:B------:R-:W-:Y:S02]  /*1ac0*/  ULEA UR24, UR4, UR13, 0xe ;  /* 0x0000000d04187291 */ /* 0x000fe4000f8e70ff */
[----:B------:R-:W-:Y:S02]  /*1ad0*/  UISETP.NE.AND UP0, UPT, UR5, 0x2, UPT ;  /* 0x000000020500788c */ /* 0x000fe4000bf05270 */
[----:B------:R-:W-:Y:S02]  /*1ae0*/  ULEA UR8, UR4, UR23, 0xf ;  /* 0x0000001704087291 */ /* 0x000fe4000f8e78ff */
[----:B------:R-:W-:Y:S02]  /*1af0*/  USEL UR6, URZ, 0x1, UP0 ;  /* 0x00000001ff067887 */ /* 0x000fe40008000000 */
[----:B------:R-:W-:-:S02]  /*1b00*/  USEL UR21, UR5, URZ, UP0 ;  /* 0x000000ff05157287 */ /* 0x000fc40008000000 */
[----:B------:R-:W-:Y:S02]  /*1b10*/  UIADD3 UR4, UP0, UPT, UR38, 0x180, URZ ;  /* 0x0000018026047890 */ /* 0x000fe4000ff1e0ff */
[----:B------:R-:W-:Y:S01]  /*1b20*/  ULEA UR5, UR21, UR13, 0x3 ;  /* 0x0000000d15057291 */ /* 0x000fe2000f8e18ff */
[----:B------:R-:W-:Y:S01]  /*1b30*/  LOP3.LUT R12, R12, UR6, RZ, 0x3c, !PT ;  /* 0x000000060c0c7c12 */ /* 0x000fe2000f8e3cff */
[----:B------:R-:W-:Y:S02]  /*1b40*/  USHF.L.U32 UR34, UR15, 0x7, URZ ;  /* 0x000000070f227899 */ /* 0x000fe400080006ff */
[----:B------:R-:W-:Y:S01]  /*1b50*/  UIADD3 UR15, UPT, UPT, UR15, 0x1, URZ ;  /* 0x000000010f0f7890 */ /* 0x000fe2000fffe0ff */
[----:B--2---:R-:W-:Y:S01]  /*1b60*/  SHF.L.U32 R0, R12, 0x1f, RZ ;  /* 0x0000001f0c007819 */ /* 0x004fe200000006ff */
[----:B------:R-:W-:Y:S02]  /*1b70*/  UIADD3 UR6, UP1, UPT, UR38, 0x80, URZ ;  /* 0x0000008026067890 */ /* 0x000fe4000ff3e0ff */
[----:B------:R-:W-:Y:S01]  /*1b80*/  ULEA UR8, UR8, UR13, 0x1 ;  /* 0x0000000d08087291 */ /* 0x000fe2000f8e08ff */
[----:B------:R4:W1:Y:S01]  /*1b90*/  SYNCS.PHASECHK.TRANS64.TRYWAIT P0, [UR5+0x10], R0 ;  /* 0x00001000ff0075a7 */ /* 0x0008620008001105 */
[----:B------:R-:W-:-:S02]  /*1ba0*/  UIADD3.X UR5, UPT, UPT, URZ, UR39, URZ, UP0, !UPT ;  /* 0x00000027ff057290 */ /* 0x000fc400087fe4ff */
[----:B------:R-:W-:Y:S02]  /*1bb0*/  UISETP.NE.AND UP0, UPT, UR15, UR22, UPT ;  /* 0x000000160f00728c */ /* 0x000fe4000bf05270 */
[----:B------:R-:W-:Y:S02]  /*1bc0*/  UIADD3.X UR7, UPT, UPT, URZ, UR39, URZ, UP1, !UPT ;  /* 0x00000027ff077290 */ /* 0x000fe40008ffe4ff */
[----:B------:R-:W-:Y:S02]  /*1bd0*/  UIADD3 UR32, UPT, UPT, UR24, 0x8800, URZ ;  /* 0x0000880018207890 */ /* 0x000fe4000fffe0ff */
[----:B------:R-:W-:Y:S02]  /*1be0*/  UIADD3 UR26, UPT, UPT, UR34, 0x40, URZ ;  /* 0x00000040221a7890 */ /* 0x000fe4000fffe0ff */
[----:B------:R-:W-:Y:S02]  /*1bf0*/  UIADD3 UR24, UPT, UPT, UR24, 0xa800, URZ ;  /* 0x0000a80018187890 */ /* 0x000fe4000fffe0ff */
[----:B------:R-:W-:-:S02]  /*1c00*/  UIADD3 UR16, UPT, UPT, UR8, 0x10800, URZ ;  /* 0x0001080008107890 */ /* 0x000fc4000fffe0ff */
[----:B------:R-:W-:Y:S01]  /*1c10*/  UIADD3 UR8, UPT, UPT, UR8, 0x18800, URZ ;  /* 0x0001880008087890 */ /* 0x000fe2000fffe0ff */
[----:B------:R-:W-:Y:S01]  /*1c20*/  UMOV UR30, 0x0 ;  /* 0x00000000001e7882 */ /* 0x000fe20000000000 */
[----:B------:R-:W-:Y:S01]  /*1c30*/  UMOV UR31, 0x10000000 ;  /* 0x10000000001f7882 */ /* 0x000fe20000000000 */
[----:B------:R-:W-:Y:S01]  /*1c40*/  UMOV UR25, UR33 ;  /* 0x0000002100197c82 */ /* 0x000fe20008000000 */
[----:B------:R-:W-:Y:S01]  /*1c50*/  UMOV UR27, UR35 ;  /* 0x00000023001b7c82 */ /* 0x000fe20008000000 */
[----:B------:R-:W-:Y:S01]  /*1c60*/  UMOV UR28, UR36 ;  /* 0x00000024001c7c82 */ /* 0x000fe20008000000 */
[----:B------:R-:W-:Y:S01]  /*1c70*/  UMOV UR14, 0xf0000 ;  /* 0x000f0000000e7882 */ /* 0x000fe20000000000 */
[----:B------:R-:W-:Y:S01]  /*1c80*/  UMOV UR17, UR33 ;  /* 0x0000002100117c82 */ /* 0x000fe20008000000 */
[----:B------:R-:W-:Y:S01]  /*1c90*/  UMOV UR20, UR36 ;  /* 0x0000002400147c82 */ /* 0x000fe20008000000 */
[----:B------:R-:W-:Y:S01]  /*1ca0*/  UMOV UR18, UR34 ;  /* 0x0000002200127c82 */ /* 0x000fe20008000000 */
[----:B------:R-:W-:Y:S01]  /*1cb0*/  UTMALDG.3D [UR32], [UR6], desc[UR30] ;  /* 0x00001e20060075b4 */ /* 0x000fe20008011000 */
[----:B------:R-:W-:Y:S01]  /*1cc0*/  UMOV UR11, UR19 ;  /* 0x00000013000b7c82 */ /* 0x000fe20008000000 */
[----:B------:R-:W-:Y:S01]  /*1cd0*/  UMOV UR12, UR36 ;  /* 0x00000024000c7c82 */ /* 0x000fe20008000000 */
[----:B------:R-:W-:Y:S01]  /*1ce0*/  UMOV UR9, UR33 ;  /* 0x0000002100097c82 */ /* 0x000fe20008000000 */
[----:B------:R-:W-:Y:S01]  /*1cf0*/  UMOV UR10, UR26 ;  /* 0x0000001a000a7c82 */ /* 0x000fe20008000000 */
[----:B------:R-:W-:Y:S01]  /*1d00*/  UTMALDG.3D [UR24], [UR6], desc[UR30] ;  /* 0x00001e18060075b4 */ /* 0x000fe20008011000 */
[----:B------:R-:W-:Y:S01]  /*1d10*/  UTMALDG.3D.MULTICAST [UR16], [UR4], UR14, desc[UR30] ;  /* 0x00001e10040073b4 */ /* 0x000fe2000801180e */
[----:B------:R2:W-:Y:S02]  /*1d20*/  UTMALDG.3D.MULTICAST [UR8], [UR4], UR14, desc[UR30] ;  /* 0x00001e08040073b4 */ /* 0x0005e4000801180e */
[----:B--2---:R-:W-:Y:S01]  /*1d30*/  UMOV UR14, UR22 ;  /* 0x00000016000e7c82 */ /* 0x004fe20008000000 */
[----:B------:R-:W-:Y:S01]  /*1d40*/  UMOV UR4, UR21 ;  /* 0x0000001500047c82 */ /* 0x000fe20008000000 */
[----:B----4-:R-:W-:Y:S05]  /*1d50*/  BRA.U UP0, `(.L_x_31) ;  /* 0xfffffffd00187547 */ /* 0x010fea000b83ffff */
.L_x_25:
[----:B------:R-:W-:Y:S01]  /*1d60*/  ULEA UR4, UR21, UR13, 0x3 ;  /* 0x0000000d15047291 */ /* 0x000fe2000f8e18ff */
[----:B--2---:R-:W-:Y:S01]  /*1d70*/  SHF.L.U32 R0, R12, 0x1f, RZ ;  /* 0x0000001f0c007819 */ /* 0x004fe200000006ff */
[----:B------:R-:W-:Y:S01]  /*1d80*/  @!P1 SYNCS.ARRIVE.TRANS64.A1T0 RZ, [UR13+0x68], RZ ;  /* 0x000068ffffff99a7 */ /* 0x000fe2000810000d */
[----:B------:R-:W-:-:S06]  /*1d90*/  UISETP.GT.AND UP0, UPT, UR46, UR45, UPT ;  /* 0x0000002d2e00728c */ /* 0x000fcc000bf04270 */
[----:B-1-3--:R1:W2:Y:S03]  /*1da0*/  SYNCS.PHASECHK.TRANS64.TRYWAIT P0, [UR4+0x10], R0 ;  /* 0x00001000ff0075a7 */ /* 0x00a2a60008001104 */
[----:B------:R-:W-:Y:S05]  /*1db0*/  BRA.U !UP0, `(.L_x_32) ;  /* 0x0000000108ec7547 */ /* 0x000fea000b800000 */
[----:B------:R-:W-:Y:S01]  /*1dc0*/  UIADD3 UR15, UPT, UPT, UR48, UR14, URZ ;  /* 0x0000000e300f7290 */ /* 0x000fe2000fffe0ff */
[----:B------:R-:W-:-:S11]  /*1dd0*/  UMOV UR4, UR21 ;  /* 0x0000001500047c82 */ /* 0x000fd60008000000 */
.L_x_38:
[----:B------:R-:W-:Y:S01]  /*1de0*/  ULEA UR33, UR4, UR13, 0x3 ;  /* 0x0000000d04217291 */ /* 0x000fe2000f8e18ff */
[----:B--2---:R-:W-:Y:S01]  /*1df0*/  @!P3 MOV R2, 0x14000 ;  /* 0x000140000002b802 */ /* 0x004fe20000000f00 */
[----:B--2-4-:R-:W-:Y:S10]  /*1e00*/  @P0 BRA `(.L_x_33) ;  /* 0x00000000000c0947 */ /* 0x014ff40003800000 */
[----:B------:R-:W-:-:S04]  /*1e10*/  SHF.L.U32 R3, R12, 0x1f, RZ ;  /* 0x0000001f0c037819 */ /* 0x000fc800000006ff */
[----:B------:R-:W2:Y:S02]  /*1e20*/  SYNCS.PHASECHK.TRANS64.TRYWAIT P0, [UR33+0x10], R3 ;  /* 0x00001003ff0075a7 */ /* 0x000ea40008001121 */
[----:B--2---:R-:W-:Y:S05]  /*1e30*/  @!P0 BRA `(.L_x_34) ;  /* 0x0000007800b88947 */ /* 0x004fea0003800000 */
.L_x_33:
[----:B------:R2:W-:Y:S01]  /*1e40*/  @!P3 SYNCS.ARRIVE.TRANS64 RZ, [UR33], R2 ;  /* 0x00000002ffffb9a7 */ /* 0x0005e20008000021 */
[----:B------:R-:W-:-:S04]  /*1e50*/  ULOP3.LUT UR5, UR29, 0x2, URZ, 0xfc, !UPT ;  /* 0x000000021d057892 */ /* 0x000fc8000f8efcff */
[----:B------:R-:W-:-:S09]  /*1e60*/  UISETP.NE.AND UP0, UPT, UR5, 0x2, UPT ;  /* 0x000000020500788c */ /* 0x000fd2000bf05270 */
[----:B------:R-:W-:Y:S05]  /*1e70*/  BRA.U UP0, `(.L_x_35) ;  /* 0x0000000100047547 */ /* 0x000fea000b800000 */
[----:B------:R-:W-:Y:S05]  /*1e80*/  BPT.TRAP 0x1 ;  /* 0x000000040000795c */ /* 0x000fea0000300000 */
.L_x_35:
[----:B------:R-:W-:Y:S04]  /*1e90*/  BSSY.RECONVERGENT B0, `(.L_x_36) ;  /* 0x0000003000007945 */ /* 0x000fe80003800200 */
[----:B------:R-:W-:Y:S05]  /*1ea0*/  @P2 BRA `(.L_x_37) ;  /* 0x0000000000042947 */ /* 0x000fea0003800000 */
[----:B------:R-:W-:Y:S05]  /*1eb0*/  BPT.TRAP 0x1 ;  /* 0x000000040000795c */ /* 0x000fea0000300000 */
.L_x_37:
[----:B------:R-:W-:Y:S05]  /*1ec0*/  BSYNC.RECONVERGENT B0 ;  /* 0x0000000000007941 */ /* 0x000fea0003800200 */
.L_x_36:
        /* <DEDUP_REMOVED lines=11> */
[----:B-1----:R-:W-:Y:S01]  /*1f80*/  SHF.L.U32 R0, R12, 0x1f, RZ ;  /* 0x0000001f0c007819 */ /* 0x002fe200000006ff */
[----:B------:R-:W-:Y:S02]  /*1f90*/  UIADD3 UR6, UP1, UPT, UR38, 0x80, URZ ;  /* 0x0000008026067890 */ /* 0x000fe4000ff3e0ff */
[----:B------:R-:W-:Y:S01]  /*1fa0*/  ULEA UR8, UR8, UR13, 0x1 ;  /* 0x0000000d08087291 */ /* 0x000fe2000f8e08ff */
[----:B------:R3:W4:Y:S01]  /*1fb0*/  SYNCS.PHASECHK.TRANS64.TRYWAIT P0, [UR5+0x10], R0 ;  /* 0x00001000ff0075a7 */ /* 0x0007220008001105 */
        /* <DEDUP_REMOVED lines=16> */
[----:B------:R-:W-:Y:S01]  /*20c0*/  UTMALDG.3D [UR32], [UR6], desc[UR30] ;  /* 0x00001e20060075b4 */ /* 0x000fe20008011000 */
[----:B------:R-:W-:Y:S01]  /*20d0*/  UMOV UR18, UR34 ;  /* 0x0000002200127c82 */ /* 0x000fe20008000000 */
[----:B------:R-:W-:Y:S01]  /*20e0*/  UMOV UR11, UR19 ;  /* 0x00000013000b7c82 */ /* 0x000fe20008000000 */
[----:B------:R-:W-:Y:S01]  /*20f0*/  UMOV UR12, UR36 ;  /* 0x00000024000c7c82 */ /* 0x000fe20008000000 */
[----:B------:R-:W-:Y:S01]  /*2100*/  UMOV UR9, UR33 ;  /* 0x0000002100097c82 */ /* 0x000fe20008000000 */
[----:B------:R-:W-:Y:S01]  /*2110*/  UMOV UR10, UR26 ;  /* 0x0000001a000a7c82 */ /* 0x000fe20008000000 */
[----:B------:R-:W-:Y:S01]  /*2120*/  UTMALDG.3D [UR24], [UR6], desc[UR30] ;  /* 0x00001e18060075b4 */ /* 0x000fe20008011000 */
[----:B------:R-:W-:Y:S01]  /*2130*/  UTMALDG.3D.MULTICAST [UR16], [UR4], UR37, desc[UR30] ;  /* 0x00001e10040073b4 */ /* 0x000fe20008011825 */
[----:B------:R1:W-:Y:S02]  /*2140*/  UTMALDG.3D.MULTICAST [UR8], [UR4], UR37, desc[UR30] ;  /* 0x00001e08040073b4 */ /* 0x0003e40008011825 */
[----:B-1----:R-:W-:Y:S01]  /*2150*/  UMOV UR4, UR21 ;  /* 0x0000001500047c82 */ /* 0x002fe20008000000 */
[----:B---3--:R-:W-:Y:S05]  /*2160*/  BRA.U UP0, `(.L_x_38) ;  /* 0xfffffffd001c7547 */ /* 0x008fea000b83ffff */
.L_x_32:
[C---:B------:R-:W-:Y:S01]  /*2170*/  LEA R3, R11.reuse, UR13, 0x3 ;  /* 0x0000000d0b037c11 */ /* 0x040fe2000f8e18ff */
[----:B------:R-:W-:Y:S01]  /*2180*/  NOP ;  /* 0x0000000000007918 */ /* 0x000fe20000000000 */
[----:B-1----:R-:W-:Y:S02]  /*2190*/  SHF.L.U32 R0, R10, 0x1f, RZ ;  /* 0x0000001f0a007819 */ /* 0x002fe400000006ff */
[----:B------:R-:W-:Y:S02]  /*21a0*/  LEA R5, R11, UR13, 0x4 ;  /* 0x0000000d0b057c11 */ /* 0x000fe4000f8e20ff */
[----:B--2-4-:R-:W1:Y:S02]  /*21b0*/  SYNCS.PHASECHK.TRANS64.TRYWAIT P0, [R3+URZ+0x70], R0 ;  /* 0x00007000030075a7 */ /* 0x014e6400080011ff */
[----:B-1----:R-:W-:Y:S05]  /*21c0*/  @!P0 BRA `(.L_x_39) ;  /* 0x0000007400ec8947 */ /* 0x002fea0003800000 */
.L_x_139:
[----:B------:R-:W2:Y:S01]  /*21d0*/  LDS.128 R4, [R5+0x100] ;  /* 0x0001000005047984 */ /* 0x000ea20000000c00 */
[----:B------:R-:W-:Y:S01]  /*21e0*/  UISETP.GE.AND UP0, UPT, UR42, 0x1, UPT ;  /* 0x000000012a00788c */ /* 0x000fe2000bf06270 */
[----:B------:R-:W-:Y:S01]  /*21f0*/  @!PT LDS RZ, [RZ] ;  /* 0x00000000fffff984 */ /* 0x000fe20000000800 */
[----:B------:R-:W-:Y:S01]  /*2200*/  @!PT LDS RZ, [RZ] ;  /* 0x00000000fffff984 */ /* 0x000fe20000000800 */
[----:B------:R-:W-:Y:S01]  /*2210*/  @!PT LDS RZ, [RZ] ;  /* 0x00000000fffff984 */ /* 0x000fe20000000800 */
[----:B------:R-:W-:Y:S01]  /*2220*/  @!PT LDS RZ, [RZ] ;  /* 0x00000000fffff984 */ /* 0x000fe20000000800 */
[----:B------:R3:W-:Y:S06]  /*2230*/  MEMBAR.ALL.CTA ;  /* 0x0000000000007992 */ /* 0x0007ec0000008000 */
[----:B---3--:R-:W3:Y:S01]  /*2240*/  FENCE.VIEW.ASYNC.S ;  /* 0x00000000000073c6 */ /* 0x008ee20000000000 */
[----:B--2---:R-:W-:-:S13]  /*2250*/  LOP3.LUT P0, RZ, R6, 0x1, RZ, 0xc0, !PT ;  /* 0x0000000106ff7812 */ /* 0x004fda000780c0ff */
[----:B---3--:R-:W-:Y:S01]  /*2260*/  VOTEU.ANY UP1, P0 ;  /* 0x0000000000ff7886 */ /* 0x008fe20000020100 */
[----:B------:R-:W-:-:S13]  /*2270*/  PLOP3.LUT P0, PT, PT, PT, UP1, 0x80, 0x8 ;  /* 0x000000000008781c */ /* 0x000fda0003f0f018 */
[----:B-1----:R-:W-:Y:S02]  /*2280*/  @P0 LOP3.LUT R0, R5, 0xffff, RZ, 0xc0, !PT ;  /* 0x0000ffff05000812 */ /* 0x002fe400078ec0ff */
[----:B------:R-:W-:Y:S02]  /*2290*/  @P0 MOV R2, R4 ;  /* 0x0000000400020202 */ /* 0x000fe40000000f00 */
[----:B------:R-:W-:Y:S01]  /*22a0*/  @P0 R2UR UR5, R0 ;  /* 0x00000000000502ca */ /* 0x000fe200000e0000 */
[----:B------:R-:W-:Y:S01]  /*22b0*/  VIADD R0, R3, 0x80 ;  /* 0x0000008003007836 */ /* 0x000fe20000000000 */
[----:B------:R-:W-:Y:S02]  /*22c0*/  @P0 SHF.R.U32.HI R4, RZ, 0x10, R5 ;  /* 0x00000010ff040819 */ /* 0x000fe40000011605 */
[----:B------:R-:W-:Y:S02]  /*22d0*/  @P0 R2UR UR6, R2 ;  /* 0x00000000020602ca */ /* 0x000fe400000e0000 */
[----:B------:R-:W-:-:S02]  /*22e0*/  PRMT R0, RZ, 0x654, R0 ;  /* 0x00000654ff007816 */ /* 0x000fc40000000000 */
[----:B------:R-:W-:Y:S02]  /*22f0*/  @P0 R2UR UR4, R4 ;  /* 0x00000000040402ca */ /* 0x000fe400000e0000 */
[----:B------:R1:W-:Y:S03]  /*2300*/  SYNCS.ARRIVE.TRANS64.RED.A1T0 RZ, [R0+URZ], RZ ;  /* 0x000000ff00ff79a7 */ /* 0x0003e600081004ff */
[----:B------:R-:W-:-:S04]  /*2310*/  @UP1 UMOV UR40, UR5 ;  /* 0x0000000500281c82 */ /* 0x000fc80008000000 */
[----:B------:R-:W-:-:S04]  /*2320*/  @UP1 UMOV UR41, UR6 ;  /* 0x0000000600291c82 */ /* 0x000fc80008000000 */
[----:B------:R-:W-:Y:S01]  /*2330*/  @UP1 UMOV UR36, UR4 ;  /* 0x0000000400241c82 */ /* 0x000fe20008000000 */
[----:B------:R-:W-:Y:S05]  /*2340*/  BRA.U !UP0, `(.L_x_40) ;  /* 0x0000000108d47547 */ /* 0x000fea000b800000 */
[----:B------:R-:W2:Y:S01]  /*2350*/  LDCU.128 UR16, c[0x0][0xb10] ;  /* 0x00016200ff1077ac */ /* 0x000ea20008000c00 */
[----:B------:R-:W3:Y:S01]  /*2360*/  LDCU UR12, c[0x0][0xb20] ;  /* 0x00016400ff0c77ac */ /* 0x000ee20008000800 */
[----:B------:R-:W4:Y:S01]  /*2370*/  LDCU UR20, c[0x0][0xb0c] ;  /* 0x00016180ff1477ac */ /* 0x000f220008000800 */
[----:B------:R-:W1:Y:S01]  /*2380*/  LDCU.64 UR8, c[0x0][0xb28] ;  /* 0x00016500ff0877ac */ /* 0x000e620008000a00 */
[----:B------:R-:W-:Y:S02]  /*2390*/  UISETP.NE.AND UP3, UPT, UR42, 0x1, UPT ;  /* 0x000000012a00788c */ /* 0x000fe4000bf65270 */
[----:B--2---:R-:W-:Y:S02]  /*23a0*/  UIMAD.WIDE.U32 UR6, UR43, UR19, URZ ;  /* 0x000000132b0672a5 */ /* 0x004fe4000f8e00ff */
[----:B------:R-:W-:Y:S02]  /*23b0*/  UIMAD.WIDE.U32 UR4, UR44, UR16, URZ ;  /* 0x000000102c0472a5 */ /* 0x000fe4000f8e00ff */
[----:B------:R-:W-:-:S02]  /*23c0*/  UISETP.NE.AND UP0, UPT, UR18, 0x1, UPT ;  /* 0x000000011200788c */ /* 0x000fc4000bf05270 */
[----:B------:R-:W-:Y:S01]  /*23d0*/  UIMAD.WIDE.U32 UR24, UR40, UR19, URZ ;  /* 0x00000013281872a5 */ /* 0x000fe2000f8e00ff */
[----:B------:R-:W-:Y:S02]  /*23e0*/  UMOV UR6, UR7 ;  /* 0x0000000700067c82 */ /* 0x000fe40008000000 */
[----:B------:R-:W-:Y:S01]  /*23f0*/  UMOV UR4, UR5 ;  /* 0x0000000500047c82 */ /* 0x000fe20008000000 */
[----:B---3--:R-:W-:Y:S02]  /*2400*/  USHF.R.U32.HI UR6, URZ, UR12, UR6 ;  /* 0x0000000cff067299 */ /* 0x008fe40008011606 */
[----:B----4-:R-:W-:Y:S02]  /*2410*/  UISETP.NE.AND UP2, UPT, UR20, 0x1, UPT ;  /* 0x000000011400788c */ /* 0x010fe4000bf45270 */
[----:B------:R-:W-:Y:S02]  /*2420*/  USHF.R.U32.HI UR4, URZ, UR17, UR4 ;  /* 0x00000011ff047299 */ /* 0x000fe40008011604 */
[----:B------:R-:W-:-:S02]  /*2430*/  USEL UR5, UR43, UR6, !UP0 ;  /* 0x000000062b057287 */ /* 0x000fc4000c000000 */
[----:B------:R-:W-:Y:S02]  /*2440*/  USEL UR6, UR44, UR4, !UP2 ;  /* 0x000000042c067287 */ /* 0x000fe4000d000000 */
[----:B-1----:R-:W-:Y:S01]  /*2450*/  UIMAD.WIDE.U32 UR10, UR5, UR8, URZ ;  /* 0x00000008050a72a5 */ /* 0x002fe2000f8e00ff */
[----:B------:R-:W-:Y:S01]  /*2460*/  UMOV UR4, UR25 ;  /* 0x0000001900047c82 */ /* 0x000fe20008000000 */
[----:B------:R-:W-:Y:S02]  /*2470*/  UIMAD.WIDE.U32 UR14, UR41, UR16, URZ ;  /* 0x00000010290e72a5 */ /* 0x000fe4000f8e00ff */
[----:B------:R-:W-:-:S03]  /*2480*/  UIMAD.WIDE.U32 UR24, UR6, UR8, URZ ;  /* 0x00000008061872a5 */ /* 0x000fc6000f8e00ff */
[----:B------:R-:W-:Y:S01]  /*2490*/  UMOV UR10, UR11 ;  /* 0x0000000b000a7c82 */ /* 0x000fe20008000000 */
[----:B------:R-:W-:Y:S02]  /*24a0*/  USHF.R.U32.HI UR4, URZ, UR12, UR4 ;  /* 0x0000000cff047299 */ /* 0x000fe40008011604 */
[----:B------:R-:W-:Y:S01]  /*24b0*/  @UP3 USHF.R.U32.HI UR5, URZ, UR9, UR10 ;  /* 0x00000009ff053299 */ /* 0x000fe2000801160a */
[----:B------:R-:W-:Y:S01]  /*24c0*/  UMOV UR14, UR15 ;  /* 0x0000000f000e7c82 */ /* 0x000fe20008000000 */
[----:B------:R-:W-:Y:S01]  /*24d0*/  UMOV UR24, UR25 ;  /* 0x0000001900187c82 */ /* 0x000fe20008000000 */
[----:B------:R-:W-:Y:S02]  /*24e0*/  USHF.R.U32.HI UR17, URZ, UR17, UR14 ;  /* 0x00000011ff117299 */ /* 0x000fe4000801160e */
[----:B------:R-:W-:Y:S02]  /*24f0*/  USEL UR4, UR40, UR4, !UP0 ;  /* 0x0000000428047287 */ /* 0x000fe4000c000000 */
[----:B------:R-:W-:-:S02]  /*2500*/  @UP3 USHF.R.U32.HI UR6, URZ, UR9, UR24 ;  /* 0x00000009ff063299 */ /* 0x000fc40008011618 */
[----:B------:R-:W-:Y:S02]  /*2510*/  UIMAD UR7, UR42, UR5, URZ ;  /* 0x000000052a0772a4 */ /* 0x000fe4000f8e02ff */
[----:B------:R-:W-:Y:S02]  /*2520*/  USEL UR5, UR41, UR17, !UP2 ;  /* 0x0000001129057287 */ /* 0x000fe4000d000000 */
[----:B------:R-:W-:Y:S02]  /*2530*/  UIMAD UR10, UR42, UR6, URZ ;  /* 0x000000062a0a72a4 */ /* 0x000fe4000f8e02ff */
[----:B------:R-:W-:Y:S02]  /*2540*/  UISETP.GE.AND UP0, UPT, UR4, UR7, UPT ;  /* 0x000000070400728c */ /* 0x000fe4000bf06270 */
[----:B------:R-:W-:Y:S02]  /*2550*/  UIMAD.WIDE.U32 UR14, UR4, UR8, URZ ;  /* 0x00000008040e72a5 */ /* 0x000fe4000f8e00ff */
[----:B------:R-:W-:-:S02]  /*2560*/  UISETP.GE.OR UP0, UPT, UR5, UR10, UP0 ;  /* 0x0000000a0500728c */ /* 0x000fc40008706670 */
[----:B------:R-:W-:Y:S02]  /*2570*/  UIMAD.WIDE.U32 UR10, UR5, UR8, URZ ;  /* 0x00000008050a72a5 */ /* 0x000fe4000f8e00ff */
[----:B------:R-:W-:Y:S01]  /*2580*/  UIADD3 UR12, UPT, UPT, -UR4, URZ, URZ ;  /* 0x000000ff040c7290 */ /* 0x000fe2000fffe1ff */
[----:B------:R-:W-:Y:S01]  /*2590*/  UMOV UR8, UR15 ;  /* 0x0000000f00087c82 */ /* 0x000fe20008000000 */
[----:B------:R-:W-:Y:S02]  /*25a0*/  UIADD3 UR10, UPT, UPT, -UR5, URZ, URZ ;  /* 0x000000ff050a7290 */ /* 0x000fe4000fffe1ff */
[----:B------:R-:W-:-:S03]  /*25b0*/  USHF.R.U32.HI UR8, URZ, UR9, UR8 ;  /* 0x00000009ff087299 */ /* 0x000fc60008011608 */
[----:B------:R-:W-:Y:S01]  /*25c0*/  @!UP0 UMOV UR7, UR11 ;  /* 0x0000000b00078c82 */ /* 0x000fe20008000000 */
[----:B------:R-:W-:Y:S02]  /*25d0*/  UIMAD UR12, UR18, UR12, UR40 ;  /* 0x0000000c120c72a4 */ /* 0x000fe4000f8e0228 */
[----:B------:R-:W-:Y:S02]  /*25e0*/  USEL UR8, UR4, UR8, !UP3 ;  /* 0x0000000804087287 */ /* 0x000fe4000d800000 */
[----:B------:R-:W-:Y:S02]  /*25f0*/  @!UP0 USHF.R.U32.HI UR7, URZ, UR9, UR7 ;  /* 0x00000009ff078299 */ /* 0x000fe40008011607 */
[----:B------:R-:W-:Y:S02]  /*2600*/  UIADD3 UR9, UPT, UPT, -UR8, URZ, URZ ;  /* 0x000000ff08097290 */ /* 0x000fe4000fffe1ff */
[----:B------:R-:W-:Y:S02]  /*2610*/  @!UP0 USEL UR7, UR5, UR7, !UP3 ;  /* 0x0000000705078287 */ /* 0x000fe4000d800000 */
[----:B------:R-:W-:-:S02]  /*2620*/  UIMAD UR9, UR42, UR9, UR4 ;  /* 0x000000092a0972a4 */ /* 0x000fc4000f8e0204 */
[----:B------:R-:W-:Y:S02]  /*2630*/  @!UP0 UIADD3 UR8, UPT, UPT, UR8, -UR7, URZ ;  /* 0x8000000708088290 */ /* 0x000fe4000fffe0ff */
[----:B------:R-:W-:Y:S02]  /*2640*/  @!UP0 UIMAD UR7, UR9, UR6, UR7 ;  /* 0x00000006090782a4 */ /* 0x000fe4000f8e0207 */
[----:B------:R-:W-:Y:S02]  /*2650*/  @!UP0 UIMAD UR4, UR42, UR8, UR5 ;  /* 0x000000082a0482a4 */ /* 0x000fe4000f8e0205 */
[----:B------:R-:W-:Y:S02]  /*2660*/  UIMAD UR6, UR20, UR10, UR41 ;  /* 0x0000000a140672a4 */ /* 0x000fe4000f8e0229 */
[----:B------:R-:W-:Y:S01]  /*2670*/  UIMAD UR40, UR4, UR18, UR12 ;  /* 0x00000012042872a4 */ /* 0x000fe2000f8e020c */
[----:B------:R-:W-:Y:S02]  /*2680*/  @!UP0 UMOV UR5, UR7 ;  /* 0x0000000700058c82 */ /* 0x000fe40008000000 */
[----:B------:R-:W-:-:S12]  /*2690*/  UIMAD UR41, UR5, UR20, UR6 ;  /* 0x00000014052972a4 */ /* 0x000fd8000f8e0206 */
.L_x_40:
[----:B------:R-:W2:Y:S02]  /*26a0*/  LDCU UR4, c[0x0][0xb30] ;  /* 0x00016600ff0477ac */ /* 0x000ea40008000800 */
[----:B--2---:R-:W-:-:S09]  /*26b0*/  UISETP.NE.AND UP0, UPT, UR4, 0x1, UPT ;  /* 0x000000010400788c */ /* 0x004fd2000bf05270 */
[----:B------:R-:W-:Y:S05]  /*26c0*/  BRA.U UP0, `(.L_x_41) ;  /* 0x0000000100447547 */ /* 0x000fea000b800000 */
[----:B------:R-:W2:Y:S01]  /*26d0*/  LDCU.128 UR8, c[0x0][0xb10] ;  /* 0x00016200ff0877ac */ /* 0x000ea20008000c00 */
[----:B------:R-:W3:Y:S01]  /*26e0*/  LDCU UR12, c[0x0][0xb0c] ;  /* 0x00016180ff0c77ac */ /* 0x000ee20008000800 */
[----:B------:R-:W4:Y:S01]  /*26f0*/  LDCU UR14, c[0x0][0xb20] ;  /* 0x00016400ff0e77ac */ /* 0x000f220008000800 */
[----:B--2---:R-:W-:Y:S02]  /*2700*/  UIMAD.WIDE.U32 UR6, UR41, UR8, URZ ;  /* 0x00000008290672a5 */ /* 0x004fe4000f8e00ff */
[----:B------:R-:W-:Y:S02]  /*2710*/  UIMAD.WIDE.U32 UR4, UR40, UR11, URZ ;  /* 0x0000000b280472a5 */ /* 0x000fe4000f8e00ff */
[----:B---3--:R-:W-:Y:S02]  /*2720*/  UISETP.NE.AND UP2, UPT, UR12, 0x1, UPT ;  /* 0x000000010c00788c */ /* 0x008fe4000bf45270 */
[----:B------:R-:W-:Y:S01]  /*2730*/  UISETP.NE.AND UP0, UPT, UR10, 0x1, UPT ;  /* 0x000000010a00788c */ /* 0x000fe2000bf05270 */
[----:B------:R-:W-:-:S02]  /*2740*/  UMOV UR6, UR7 ;  /* 0x0000000700067c82 */ /* 0x000fc40008000000 */
[----:B------:R-:W-:Y:S01]  /*2750*/  UMOV UR4, UR5 ;  /* 0x0000000500047c82 */ /* 0x000fe20008000000 */
[----:B------:R-:W-:Y:S02]  /*2760*/  USHF.R.U32.HI UR9, URZ, UR9, UR6 ;  /* 0x00000009ff097299 */ /* 0x000fe40008011606 */
[----:B----4-:R-:W-:Y:S02]  /*2770*/  USHF.R.U32.HI UR4, URZ, UR14, UR4 ;  /* 0x0000000eff047299 */ /* 0x010fe40008011604 */
[----:B------:R-:W-:Y:S02]  /*2780*/  USEL UR5, UR41, UR9, !UP2 ;  /* 0x0000000929057287 */ /* 0x000fe4000d000000 */
[----:B------:R-:W-:-:S04]  /*2790*/  USEL UR4, UR40, UR4, !UP0 ;  /* 0x0000000428047287 */ /* 0x000fc8000c000000 */
[----:B------:R-:W-:Y:S02]  /*27a0*/  UIADD3 UR6, UPT, UPT, UR5, -UR4, URZ ;  /* 0x8000000405067290 */ /* 0x000fe4000fffe0ff */
[----:B------:R-:W-:Y:S02]  /*27b0*/  UIADD3 UR4, UPT, UPT, -UR5, UR4, URZ ;  /* 0x0000000405047290 */ /* 0x000fe4000fffe1ff */
[----:B------:R-:W-:Y:S02]  /*27c0*/  UIMAD UR40, UR6, UR10, UR40 ;  /* 0x0000000a062872a4 */ /* 0x000fe4000f8e0228 */
[----:B------:R-:W-:-:S12]  /*27d0*/  UIMAD UR41, UR4, UR12, UR41 ;  /* 0x0000000c042972a4 */ /* 0x000fd8000f8e0229 */
.L_x_41:
[----:B------:R-:W-:Y:S01]  /*27e0*/  VIADD R11, R11, 0x1 ;  /* 0x000000010b0b7836 */ /* 0x000fe20000000000 */
[----:B------:R-:W-:Y:S01]  /*27f0*/  R2UR UR4, R83 ;  /* 0x00000000530472ca */ /* 0x000fe200000e0000 */
[----:B------:R-:W-:Y:S01]  /*2800*/  UIADD3 UR24, UPT, UPT, UR41, UR63, URZ ;  /* 0x0000003f29187290 */ /* 0x000fe2000fffe0ff */
[----:B------:R-:W-:Y:S02]  /*2810*/  PLOP3.LUT P1, PT, PT, PT, PT, 0x80, 0x8 ;  /* 0x000000000008781c */ /* 0x000fe40003f2f070 */
[----:B------:R-:W-:-:S04]  /*2820*/  ISETP.NE.AND P0, PT, R11, 0x2, PT ;  /* 0x000000020b00780c */ /* 0x000fc80003f05270 */
[----:B------:R-:W-:Y:S02]  /*2830*/  SEL R3, RZ, 0x1, P0 ;  /* 0x00000001ff037807 */ /* 0x000fe40000000000 */
[----:B------:R-:W-:Y:S02]  /*2840*/  SEL R11, R11, RZ, P0 ;  /* 0x000000ff0b0b7207 */ /* 0x000fe40000000000 */
[----:B------:R-:W-:Y:S01]  /*2850*/  LOP3.LUT R10, R10, R3, RZ, 0x3c, !PT ;  /* 0x000000030a0a7212 */ /* 0x000fe200078e3cff */
[----:B------:R-:W-:Y:S01]  /*2860*/  UIADD3 UR28, UPT, UPT, UR40, UR4, URZ ;  /* 0x00000004281c7290 */ /* 0x000fe2000fffe0ff */
[----:B------:R-:W-:Y:S11]  /*2870*/  BRA.U UP1, `(.L_x_42) ;  /* 0xffffffed01e07547 */ /* 0x000ff6000b83ffff */
[----:B------:R-:W-:Y:S01]  /*2880*/  UIADD3 UR13, UPT, UPT, UR13, 0x10, URZ ;  /* 0x000000100d0d7890 */ /* 0x000fe2000fffe0ff */
[----:B------:R-:W-:-:S03]  /*2890*/  SHF.L.U32 R3, R12, 0x1f, RZ ;  /* 0x0000001f0c037819 */ /* 0x000fc600000006ff */
[----:B------:R-:W-:-:S09]  /*28a0*/  ULEA UR4, UR21, UR13, 0x3 ;  /* 0x0000000d15047291 */ /* 0x000fd2000f8e18ff */
[----:B------:R-:W2:Y:S02]  /*28b0*/  SYNCS.PHASECHK.TRANS64.TRYWAIT P0, [UR4], R3 ;  /* 0x00000003ff0075a7 */ /* 0x000ea40008001104 */
[----:B--2---:R-:W-:Y:S05]  /*28c0*/  @!P0 BRA `(.L_x_43) ;  /* 0x0000007000408947 */ /* 0x004fea0003800000 */
.L_x_141:
[----:B------:R-:W-:-:S04]  /*28d0*/  UIADD3 UR4, UPT, UPT, UR21, 0x1, URZ ;  /* 0x0000000115047890 */ /* 0x000fc8000fffe0ff */
[----:B------:R-:W-:-:S04]  /*28e0*/  UISETP.NE.AND UP0, UPT, UR4, 0x2, UPT ;  /* 0x000000020400788c */ /* 0x000fc8000bf05270 */
[----:B------:R-:W-:Y:S02]  /*28f0*/  USEL UR5, URZ, 0x1, UP0 ;  /* 0x00000001ff057887 */ /* 0x000fe40008000000 */
[----:B------:R-:W-:-:S04]  /*2900*/  USEL UR4, UR4, URZ, UP0 ;  /* 0x000000ff04047287 */ /* 0x000fc80008000000 */
[----:B------:R-:W-:Y:S01]  /*2910*/  ULEA UR4, UR4, UR13, 0x3 ;  /* 0x0000000d04047291 */ /* 0x000fe2000f8e18ff */
[----:B-1----:R-:W-:-:S04]  /*2920*/  LOP3.LUT R3, R12, UR5, RZ, 0x3c, !PT ;  /* 0x000000050c037c12 */ /* 0x002fc8000f8e3cff */
[----:B------:R-:W-:Y:S01]  /*2930*/  SHF.L.U32 R3, R3, 0x1f, RZ ;  /* 0x0000001f03037819 */ /* 0x000fe200000006ff */
[----:B------:R-:W-:-:S07]  /*2940*/  IMAD.U32 R0, RZ, RZ, UR4 ;  /* 0x00000004ff007e24 */ /* 0x000fce000f8e00ff */
.L_x_44:
[----:B-1----:R1:W2:Y:S02]  /*2950*/  SYNCS.PHASECHK.TRANS64.TRYWAIT P0, [R0+URZ], R3 ;  /* 0x00000003000075a7 */ /* 0x0022a400080011ff */
[----:B--2---:R-:W-:Y:S05]  /*2960*/  @!P0 NANOSLEEP.SYNCS 0x989680 ;  /* 0x009896800000895d */ /* 0x004fea0003900000 */
[----:B------:R-:W2:Y:S02]  /*2970*/  @!P0 SYNCS.PHASECHK.TRANS64 P0, [R0+URZ], R3 ;  /* 0x00000003000085a7 */ /* 0x000ea400080010ff */
[----:B--2---:R-:W-:Y:S05]  /*2980*/  @P0 EXIT ;  /* 0x000000000000094d */ /* 0x004fea0003800000 */
[----:B------:R-:W-:Y:S05]  /*2990*/  BRA `(.L_x_44) ;  /* 0xfffffffc00ec7947 */ /* 0x000fea000383ffff */
.L_x_22:
[----:B------:R-:W-:-:S04]  /*29a0*/  UISETP.NE.AND UP0, UPT, UR47, URZ, UPT ;  /* 0x000000ff2f00728c */ /* 0x000fc8000bf05270 */
[----:B------:R-:W-:-:S09]  /*29b0*/  UISETP.NE.OR UP0, UPT, UR18, 0x1, UP0 ;  /* 0x000000011200788c */ /* 0x000fd20008705670 */
[----:B------:R-:W-:Y:S05]  /*29c0*/  BRA.U UP0, `(.L_x_45) ;  /* 0x0000000500487547 */ /* 0x000fea000b800000 */
[----:B------:R-:W-:Y:S01]  /*29d0*/  ISETP.GE.U32.AND P2, PT, R0, 0x4, PT ;  /* 0x000000040000780c */ /* 0x000fe20003f46070 */
[----:B------:R-:W-:Y:S01]  /*29e0*/  IMAD.MOV.U32 R12, RZ, RZ, 0x1 ;  /* 0x00000001ff0c7424 */ /* 0x000fe200078e00ff */
[----:B------:R-:W-:Y:S02]  /*29f0*/  CS2R R10, SRZ ;  /* 0x00000000000a7805 */ /* 0x000fe4000001ff00 */
[----:B------:R-:W-:Y:S01]  /*2a00*/  CS2R R8, SRZ ;  /* 0x0000000000087805 */ /* 0x000fe2000001ff00 */
[----:B------:R-:W-:Y:S01]  /*2a10*/  UMOV UR6, 0x400 ;  /* 0x0000040000067882 */ /* 0x000fe20000000000 */
[----:B------:R-:W-:Y:S01]  /*2a20*/  UMOV UR5, URZ ;  /* 0x000000ff00057c82 */ /* 0x000fe20008000000 */
[----:B------:R-:W-:-:S12]  /*2a30*/  ULEA UR6, UR47, UR6, 0x18 ;  /* 0x000000062f067291 */ /* 0x000fd8000f8ec0ff */
.L_x_49:
[----:B------:R-:W-:Y:S02]  /*2a40*/  LEA R2, R8, UR6, 0x3 ;  /* 0x0000000608027c11 */ /* 0x000fe4000f8e18ff */
[----:B------:R-:W-:-:S03]  /*2a50*/  SHF.L.U32 R5, R9, 0x1f, RZ ;  /* 0x0000001f09057819 */ /* 0x000fc600000006ff */
[----:B------:R-:W-:Y:S01]  /*2a60*/  VIADD R4, R2, 0xe0 ;  /* 0x000000e002047836 */ /* 0x000fe20000000000 */
[----:B------:R-:W2:Y:S02]  /*2a70*/  SYNCS.PHASECHK.TRANS64.TRYWAIT P0, [R2+URZ+0xd0], R5 ;  /* 0x0000d005020075a7 */ /* 0x000ea400080011ff */
[----:B--2---:R-:W-:Y:S05]  /*2a80*/  @!P0 BRA `(.L_x_46) ;  /* 0x0000006c00e88947 */ /* 0x004fea0003800000 */
.L_x_142:
[----:B------:R-:W-:Y:S01]  /*2a90*/  ULEA UR4, UR5, UR6, 0x3 ;  /* 0x0000000605047291 */ /* 0x000fe2000f8e18ff */
[----:B------:R-:W-:Y:S02]  /*2aa0*/  PRMT R4, RZ, 0x654, R4 ;  /* 0x00000654ff047816 */ /* 0x000fe40000000004 */
[----:B--2---:R-:W-:Y:S01]  /*2ab0*/  SHF.L.U32 R5, R12, 0x1f, RZ ;  /* 0x0000001f0c057819 */ /* 0x004fe200000006ff */
[----:B------:R-:W-:Y:S01]  /*2ac0*/  UIADD3 UR7, UPT, UPT, UR4, 0x70, URZ ;  /* 0x0000007004077890 */ /* 0x000fe2000fffe0ff */
[----:B------:R2:W-:Y:S05]  /*2ad0*/  SYNCS.ARRIVE.TRANS64.RED.A1T0 RZ, [R4+URZ], RZ ;  /* 0x000000ff04ff79a7 */ /* 0x0005ea00081004ff */
[----:B------:R-:W-:Y:S01]  /*2ae0*/  IMAD.U32 R7, RZ, RZ, UR7 ;  /* 0x00000007ff077e24 */ /* 0x000fe2000f8e00ff */
[----:B------:R-:W3:Y:S04]  /*2af0*/  SYNCS.PHASECHK.TRANS64.TRYWAIT P0, [UR4+0x80], R5 ;  /* 0x00008005ff0075a7 */ /* 0x000ee80008001104 */
[----:B------:R-:W-:Y:S01]  /*2b00*/  PRMT R6, R0, 0x654, R7 ;  /* 0x0000065400067816 */ /* 0x000fe20000000007 */
[----:B--2---:R-:W-:Y:S01]  /*2b10*/  @!P2 IMAD.MOV.U32 R4, RZ, RZ, 0x10 ;  /* 0x00000010ff04a424 */ /* 0x004fe200078e00ff */
[----:B---3--:R-:W-:Y:S06]  /*2b20*/  @!P0 BRA `(.L_x_47) ;  /* 0x0000006c00d48947 */ /* 0x008fec0003800000 */
.L_x_144:
[----:B------:R-:W-:Y:S01]  /*2b30*/  ULEA UR8, UR5, UR6, 0x4 ;  /* 0x0000000605087291 */ /* 0x000fe2000f8e20ff */
[----:B------:R-:W-:Y:S01]  /*2b40*/  SEL R3, R6, R3, !P2 ;  /* 0x0000000306037207 */ /* 0x000fe20005000000 */
[----:B------:R-:W-:Y:S01]  /*2b50*/  UIADD3 UR9, UPT, UPT, UR4, 0x70, URZ ;  /* 0x0000007004097890 */ /* 0x000fe2000fffe0ff */
[----:B--2---:R-:W-:Y:S01]  /*2b60*/  LEA R2, R11, UR6, 0x3 ;  /* 0x000000060b027c11 */ /* 0x004fe2000f8e18ff */
[----:B------:R-:W-:Y:S01]  /*2b70*/  UIADD3 UR8, UPT, UPT, UR8, 0x100, URZ ;  /* 0x0000010008087890 */ /* 0x000fe2000fffe0ff */
[----:B------:R-:W-:Y:S01]  /*2b80*/  SHF.L.U32 R5, R10, 0x1f, RZ ;  /* 0x0000001f0a057819 */ /* 0x000fe200000006ff */
[----:B------:R2:W-:Y:S01]  /*2b90*/  @!P2 SYNCS.ARRIVE.TRANS64.RED RZ, [R3+URZ], R4 ;  /* 0x0000000403ffa9a7 */ /* 0x0005e200080004ff */
[----:B------:R-:W-:Y:S01]  /*2ba0*/  UIADD3 UR4, UPT, UPT, UR5, 0x1, URZ ;  /* 0x0000000105047890 */ /* 0x000fe2000fffe0ff */
[----:B------:R-:W-:-:S03]  /*2bb0*/  VIADD R8, R8, 0x1 ;  /* 0x0000000108087836 */ /* 0x000fc60000000000 */
[----:B------:R-:W-:Y:S02]  /*2bc0*/  UISETP.NE.AND UP0, UPT, UR4, 0x2, UPT ;  /* 0x000000020400788c */ /* 0x000fe4000bf05270 */
[----:B------:R-:W-:Y:S06]  /*2bd0*/  UGETNEXTWORKID.BROADCAST [UR8], [UR9] ;  /* 0x00000000080073ca */ /* 0x000fec0008000100 */
[----:B------:R-:W-:Y:S01]  /*2be0*/  USEL UR7, URZ, 0x1, UP0 ;  /* 0x00000001ff077887 */ /* 0x000fe20008000000 */
[----:B------:R-:W-:Y:S01]  /*2bf0*/  ISETP.NE.AND P0, PT, R8, 0x2, PT ;  /* 0x000000020800780c */ /* 0x000fe20003f05270 */
[----:B------:R-:W-:Y:S01]  /*2c00*/  USEL UR5, UR4, URZ, UP0 ;  /* 0x000000ff04057287 */ /* 0x000fe20008000000 */
[----:B------:R-:W3:Y:S03]  /*2c10*/  SYNCS.PHASECHK.TRANS64.TRYWAIT P1, [R2+URZ+0x70], R5 ;  /* 0x00007005020075a7 */ /* 0x000ee600080211ff */
[----:B------:R-:W-:Y:S01]  /*2c20*/  LOP3.LUT R12, R12, UR7, RZ, 0x3c, !PT ;  /* 0x000000070c0c7c12 */ /* 0x000fe2000f8e3cff */
[----:B--23--:R-:W-:Y:S07]  /*2c30*/  @!P1 BRA `(.L_x_48) ;  /* 0x0000006c00a89947 */ /* 0x00cfee0003800000 */
.L_x_145:
[C---:B------:R-:W-:Y:S01]  /*2c40*/  LEA R4, R11.reuse, UR6, 0x4 ;  /* 0x000000060b047c11 */ /* 0x040fe2000f8e20ff */
[----:B--2---:R-:W-:Y:S01]  /*2c50*/  VIADD R2, R2, 0x80 ;  /* 0x0000008002027836 */ /* 0x004fe20000000000 */
[----:B------:R-:W-:Y:S01]  /*2c60*/  SEL R8, R8, RZ, P0 ;  /* 0x000000ff08087207 */ /* 0x000fe20000000000 */
[----:B------:R-:W-:-:S03]  /*2c70*/  VIADD R11, R11, 0x1 ;  /* 0x000000010b0b7836 */ /* 0x000fc60000000000 */
[----:B------:R-:W2:Y:S01]  /*2c80*/  LDS.128 R4, [R4+0x100] ;  /* 0x0001000004047984 */ /* 0x000ea20000000c00 */
[----:B------:R-:W-:Y:S02]  /*2c90*/  PRMT R2, RZ, 0x654, R2 ;  /* 0x00000654ff027816 */ /* 0x000fe40000000002 */
[C---:B------:R-:W-:Y:S01]  /*2ca0*/  ISETP.NE.AND P1, PT, R11.reuse, 0x2, PT ;  /* 0x000000020b00780c */ /* 0x040fe20003f25270 */
[----:B------:R-:W-:Y:S01]  /*2cb0*/  @!PT LDS RZ, [RZ] ;  /* 0x00000000fffff984 */ /* 0x000fe20000000800 */
[----:B------:R-:W-:Y:S01]  /*2cc0*/  @!PT LDS RZ, [RZ] ;  /* 0x00000000fffff984 */ /* 0x000fe20000000800 */
[----:B------:R-:W-:Y:S01]  /*2cd0*/  @!PT LDS RZ, [RZ] ;  /* 0x00000000fffff984 */ /* 0x000fe20000000800 */
[----:B------:R-:W-:Y:S01]  /*2ce0*/  @!PT LDS RZ, [RZ] ;  /* 0x00000000fffff984 */ /* 0x000fe20000000800 */
[----:B------:R3:W-:Y:S06]  /*2cf0*/  MEMBAR.ALL.CTA ;  /* 0x0000000000007992 */ /* 0x0007ec0000008000 */
[----:B---3--:R-:W3:Y:S01]  /*2d00*/  FENCE.VIEW.ASYNC.S ;  /* 0x00000000000073c6 */ /* 0x008ee20000000000 */
[----:B------:R-:W-:Y:S01]  /*2d10*/  SEL R11, R11, RZ, P1 ;  /* 0x000000ff0b0b7207 */ /* 0x000fe20000800000 */
[----:B---3--:R3:W-:Y:S01]  /*2d20*/  SYNCS.ARRIVE.TRANS64.RED.A1T0 RZ, [R2+URZ], RZ ;  /* 0x000000ff02ff79a7 */ /* 0x0087e200081004ff */
[----:B--2---:R-:W-:-:S02]  /*2d30*/  LOP3.LUT P3, RZ, R6, 0x1, RZ, 0xc0, !PT ;  /* 0x0000000106ff7812 */ /* 0x004fc4000786c0ff */
[----:B------:R-:W-:-:S04]  /*2d40*/  SEL R5, RZ, 0x1, P1 ;  /* 0x00000001ff057807 */ /* 0x000fc80000800000 */
[----:B------:R-:W-:Y:S02]  /*2d50*/  LOP3.LUT R10, R10, R5, RZ, 0x3c, !PT ;  /* 0x000000050a0a7212 */ /* 0x000fe400078e3cff */
[----:B---3--:R-:W-:-:S04]  /*2d60*/  SEL R2, RZ, 0x1, P0 ;  /* 0x00000001ff027807 */ /* 0x008fc80000000000 */
[----:B------:R-:W-:Y:S01]  /*2d70*/  LOP3.LUT R9, R9, R2, RZ, 0x3c, !PT ;  /* 0x0000000209097212 */ /* 0x000fe200078e3cff */
[----:B------:R-:W-:Y:S06]  /*2d80*/  @P3 BRA `(.L_x_49) ;  /* 0xfffffffc002c3947 */ /* 0x000fec000383ffff */
[----:B------:R-:W-:Y:S01]  /*2d90*/  ULEA UR4, UR5, UR6, 0x3 ;  /* 0x0000000605047291 */ /* 0x000fe2000f8e18ff */
[----:B------:R-:W-:-:S08]  /*2da0*/  SHF.L.U32 R3, R12, 0x1f, RZ ;  /* 0x0000001f0c037819 */ /* 0x000fd000000006ff */
[----:B------:R-:W2:Y:S02]  /*2db0*/  SYNCS.PHASECHK.TRANS64 P0, [UR4+0x80], R3 ;  /* 0x00008003ff0075a7 */ /* 0x000ea40008001004 */
[----:B--2---:R-:W-:Y:S05]  /*2dc0*/  @P0 BRA `(.L_x_50) ;  /* 0x0000000000080947 */ /* 0x004fea0003800000 */
[----:B------:R-:W2:Y:S02]  /*2dd0*/  SYNCS.PHASECHK.TRANS64.TRYWAIT P0, [UR4+0x80], R3 ;  /* 0x00008003ff0075a7 */ /* 0x000ea40008001104 */
[----:B--2---:R-:W-:Y:S05]  /*2de0*/  @!P0 BRA `(.L_x_51) ;  /* 0x0000006c00508947 */ /* 0x004fea0003800000 */
.L_x_50:
[----:B------:R-:W-:-:S04]  /*2df0*/  UIADD3 UR7, UPT, UPT, UR5, 0x1, URZ ;  /* 0x0000000105077890 */ /* 0x000fc8000fffe0ff */
[----:B------:R-:W-:-:S04]  /*2e00*/  UISETP.NE.AND UP0, UPT, UR7, 0x2, UPT ;  /* 0x000000020700788c */ /* 0x000fc8000bf05270 */
[----:B------:R-:W-:Y:S02]  /*2e10*/  USEL UR8, URZ, 0x1, UP0 ;  /* 0x00000001ff087887 */ /* 0x000fe40008000000 */
[----:B------:R-:W-:-:S04]  /*2e20*/  USEL UR7, UR7, URZ, UP0 ;  /* 0x000000ff07077287 */ /* 0x000fc80008000000 */
[----:B------:R-:W-:Y:S01]  /*2e30*/  ULEA UR7, UR7, UR6, 0x3 ;  /* 0x0000000607077291 */ /* 0x000fe2000f8e18ff */
[----:B--2---:R-:W-:-:S04]  /*2e40*/  LOP3.LUT R3, R12, UR8, RZ, 0x3c, !PT ;  /* 0x000000080c037c12 */ /* 0x004fc8000f8e3cff */
[----:B------:R-:W-:-:S04]  /*2e50*/  SHF.L.U32 R0, R3, 0x1f, RZ ;  /* 0x0000001f03007819 */ /* 0x000fc800000006ff */
[----:B------:R-:W2:Y:S02]  /*2e60*/  SYNCS.PHASECHK.TRANS64 P0, [UR7+0x80], R0 ;  /* 0x00008000ff0075a7 */ /* 0x000ea40008001007 */
[----:B-12---:R-:W-:Y:S05]  /*2e70*/  @P0 EXIT ;  /* 0x000000000000094d */ /* 0x006fea0003800000 */
[----:B------:R-:W-:Y:S02]  /*2e80*/  SHF.L.U32 R3, R3, 0x1f, RZ ;  /* 0x0000001f03037819 */ /* 0x000fe400000006ff */
[----:B------:R-:W-:-:S07]  /*2e90*/  MOV R0, UR7 ;  /* 0x0000000700007c02 */ /* 0x000fce0008000f00 */
.L_x_52:
[----:B-1----:R1:W2:Y:S02]  /*2ea0*/  SYNCS.PHASECHK.TRANS64.TRYWAIT P0, [R0+URZ+0x80], R3 ;  /* 0x00008003000075a7 */ /* 0x0022a400080011ff */
[----:B--2---:R-:W-:Y:S05]  /*2eb0*/  @!P0 NANOSLEEP.SYNCS 0x989680 ;  /* 0x009896800000895d */ /* 0x004fea0003900000 */
[----:B------:R-:W2:Y:S02]  /*2ec0*/  @!P0 SYNCS.PHASECHK.TRANS64 P0, [R0+URZ+0x80], R3 ;  /* 0x00008003000085a7 */ /* 0x000ea400080010ff */
[----:B--2---:R-:W-:Y:S05]  /*2ed0*/  @P0 EXIT ;  /* 0x000000000000094d */ /* 0x004fea0003800000 */
[----:B------:R-:W-:Y:S05]  /*2ee0*/  BRA `(.L_x_52) ;  /* 0xfffffffc00ec7947 */ /* 0x000fea000383ffff */
.L_x_45:
[----:B------:R-:W-:Y:S05]  /*2ef0*/  BRA.U UP4, `(.L_x_53) ;  /* 0x0000001104447547 */ /* 0x000fea000b800000 */
[----:B------:R-:W-:Y:S01]  /*2f00*/  UMOV UR4, 0x40 ;  /* 0x0000004000047882 */ /* 0x000fe20000000000 */
[----:B------:R-:W-:Y:S01]  /*2f10*/  NOP ;  /* 0x0000000000007918 */ /* 0x000fe20000000000 */
[----:B------:R-:W-:Y:S01]  /*2f20*/  ULEA UR5, UR47, UR4, 0x18 ;  /* 0x000000042f057291 */ /* 0x000fe2000f8ec0ff */
[----:B------:R-:W-:Y:S02]  /*2f30*/  UMOV UR6, 0x400 ;  /* 0x0000040000067882 */ /* 0x000fe40000000000 */
[----:B------:R-:W-:-:S06]  /*2f40*/  ULEA UR6, UR47, UR6, 0x18 ;  /* 0x000000062f067291 */ /* 0x000fcc000f8ec0ff */
[----:B------:R-:W2:Y:S02]  /*2f50*/  LDS.U8 R0, [UR5+0x1c] ;  /* 0x00001c05ff007984 */ /* 0x000ea40008000000 */
[----:B--2---:R-:W-:-:S13]  /*2f60*/  ISETP.NE.AND P0, PT, R0, RZ, PT ;  /* 0x000000ff0000720c */ /* 0x004fda0003f05270 */
[----:B------:R-:W-:Y:S05]  /*2f70*/  @P0 BRA `(.L_x_54) ;  /* 0x0000000000580947 */ /* 0x000fea0003800000 */
[----:B------:R-:W-:-:S13]  /*2f80*/  ELECT P0, URZ, PT ;  /* 0x0000000000ff782f */ /* 0x000fda0003800000 */
[----:B------:R-:W-:Y:S05]  /*2f90*/  @!P0 BRA `(.L_x_55) ;  /* 0x0000000000608947 */ /* 0x000fea0003800000 */
[----:B------:R-:W-:Y:S01]  /*2fa0*/  UMOV UR4, 0x10 ;  /* 0x0000001000047882 */ /* 0x000fe20000000000 */
[----:B------:R-:W-:Y:S01]  /*2fb0*/  HFMA2 R0, -RZ, RZ, 0, 5.9604644775390625e-08 ;  /* 0x00000001ff007431 */ /* 0x000fe200000001ff */
[----:B------:R-:W-:-:S03]  /*2fc0*/  MOV R3, 0xffff ;  /* 0x0000ffff00037802 */ /* 0x000fc60000000f00 */
[----:B------:R-:W-:Y:S04]  /*2fd0*/  DEPBAR.LE SB2, 0x36 ;  /* 0x0000ad800000791a */ /* 0x000fe80000000000 */
[----:B------:R-:W2:Y:S02]  /*2fe0*/  UTCATOMSWS.FIND_AND_SET.ALIGN UP0, UR4, UR4 ;  /* 0x00000004000475e3 */ /* 0x000ea40008000800 */
[----:B--2---:R-:W-:Y:S01]  /*2ff0*/  MOV R4, UR4 ;  /* 0x0000000400047c02 */ /* 0x004fe20008000f00 */
[----:B------:R-:W-:Y:S06]  /*3000*/  BRA.U UP0, `(.L_x_56) ;  /* 0x0000000100187547 */ /* 0x000fec000b800000 */
.L_x_57:
[----:B------:R-:W-:Y:S05]  /*3010*/  NANOSLEEP 0x64 ;  /* 0x000000640000795d */ /* 0x000fea0003800000 */
[----:B------:R-:W-:-:S05]  /*3020*/  UMOV UR4, 0x10 ;  /* 0x0000001000047882 */ /* 0x000fca0000000000 */
[----:B------:R-:W-:Y:S04]  /*3030*/  DEPBAR.LE SB2, 0x36 ;  /* 0x0000ad800000791a */ /* 0x000fe80000000000 */
[----:B------:R-:W2:Y:S02]  /*3040*/  UTCATOMSWS.FIND_AND_SET.ALIGN UP0, UR4, UR4 ;  /* 0x00000004000475e3 */ /* 0x000ea40008000800 */
[----:B--2---:R-:W-:Y:S01]  /*3050*/  MOV R4, UR4 ;  /* 0x0000000400047c02 */ /* 0x004fe20008000f00 */
[----:B------:R-:W-:Y:S05]  /*3060*/  BRA.U !UP0, `(.L_x_57) ;  /* 0xfffffffd08e87547 */ /* 0x000fea000b83ffff */
.L_x_56:
[-C--:B------:R-:W-:Y:S02]  /*3070*/  SHF.L.U32 R3, R3, R4.reuse, RZ ;  /* 0x0000000403037219 */ /* 0x080fe400000006ff */
[----:B------:R-:W-:Y:S01]  /*3080*/  SHF.L.U32 R0, R0, R4, RZ ;  /* 0x0000000400007219 */ /* 0x000fe200000006ff */
[----:B------:R-:W-:Y:S02]  /*3090*/  IMAD.SHL.U32 R4, R4, 0x20, RZ ;  /* 0x0000002004047824 */ /* 0x000fe400078e00ff */
[----:B------:R2:W-:Y:S04]  /*30a0*/  ATOMS.OR RZ, [UR5+0x14], R3 ;  /* 0x00001403ffff798c */ /* 0x0005e8000b000005 */
[----:B------:R2:W-:Y:S04]  /*30b0*/  ATOMS.OR RZ, [UR5+0x18], R0 ;  /* 0x00001800ffff798c */ /* 0x0005e8000b000005 */
[----:B------:R2:W-:Y:S01]  /*30c0*/  STS [UR6+0x120], R4 ;  /* 0x00012004ff007988 */ /* 0x0005e20008000806 */
[----:B------:R-:W-:Y:S05]  /*30d0*/  BRA `(.L_x_55) ;  /* 0x0000000000107947 */ /* 0x000fea0003800000 */
.L_x_54:
[----:B------:R-:W-:Y:S02]  /*30e0*/  MOV R0, 0xffffffff ;  /* 0xffffffff00007802 */ /* 0x000fe40000000f00 */
[----:B------:R-:W-:-:S03]  /*30f0*/  MOV R4, 0x3120 ;  /* 0x0000312000047802 */ /* 0x000fc60000000f00 */
[----:B------:R2:W-:Y:S04]  /*3100*/  STS [UR6+0x120], R0 ;  /* 0x00012000ff007988 */ /* 0x0005e80008000806 */
[----:B-12--5:R-:W-:Y:S05]  /*3110*/  CALL.REL.NOINC `($__internal_1_$__cuda_sm10x_tcgen05_guardrail_trap_phase_invalid_during_alloc) ;  /* 0x00000070009c7944 */ /* 0x026fea0003c00000 */
.L_x_55:
[----:B------:R-:W-:Y:S05]  /*3120*/  WARPSYNC.ALL ;  /* 0x0000000000007948 */ /* 0x000fea0003800000 */
[----:B------:R-:W3:Y:S01]  /*3130*/  S2UR UR4, SR_CgaCtaId ;  /* 0x00000000000479c3 */ /* 0x000ee20000008800 */
[----:B------:R-:W-:Y:S01]  /*3140*/  UMOV UR41, 0x400 ;  /* 0x0000040000297882 */ /* 0x000fe20000000000 */
[----:B------:R-:W-:-:S06]  /*3150*/  NOP ;  /* 0x0000000000007918 */ /* 0x000fcc0000000000 */
[----:B------:R-:W-:Y:S06]  /*3160*/  BAR.ARV 0x6, 0xa0 ;  /* 0x0182800000007b1d */ /* 0x000fec0000002000 */
[----:B------:R-:W4:Y:S01]  /*3170*/  LDCU UR6, c[0x0][0x38c] ;  /* 0x00007180ff0677ac */ /* 0x000f220008000800 */
[----:B------:R-:W-:Y:S01]  /*3180*/  LOP3.LUT R2, R2, 0xffff, RZ, 0xc0, !PT ;  /* 0x0000ffff02027812 */ /* 0x000fe200078ec0ff */
[----:B------:R-:W-:Y:S01]  /*3190*/  IMAD.MOV.U32 R11, RZ, RZ, 0x1 ;  /* 0x00000001ff0b7424 */ /* 0x000fe200078e00ff */
[----:B------:R-:W-:Y:S01]  /*31a0*/  CS2R R8, SRZ ;  /* 0x0000000000087805 */ /* 0x000fe2000001ff00 */
[----:B------:R-:W1:Y:S01]  /*31b0*/  LDCU UR7, c[0x0][0x38c] ;  /* 0x00007180ff0777ac */ /* 0x000e620008000800 */
[----:B------:R-:W-:Y:S01]  /*31c0*/  R2UR UR42, R2 ;  /* 0x00000000022a72ca */ /* 0x000fe200000e0000 */
[----:B------:R-:W-:Y:S01]  /*31d0*/  IMAD.MOV.U32 R10, RZ, RZ, RZ ;  /* 0x000000ffff0a7224 */ /* 0x000fe200078e00ff */
[----:B------:R-:W-:Y:S01]  /*31e0*/  UMOV UR45, URZ ;  /* 0x000000ff002d7c82 */ /* 0x000fe20008000000 */
[----:B------:R-:W-:Y:S01]  /*31f0*/  UMOV UR39, URZ ;  /* 0x000000ff00277c82 */ /* 0x000fe20008000000 */
[----:B---3--:R-:W-:Y:S01]  /*3200*/  ULEA UR41, UR4, UR41, 0x18 ;  /* 0x0000002904297291 */ /* 0x008fe2000f8ec0ff */
[----:B------:R-:W-:Y:S01]  /*3210*/  UMOV UR62, 0x0 ;  /* 0x00000000003e7882 */ /* 0x000fe20000000000 */
[----:B------:R-:W-:-:S02]  /*3220*/  UMOV UR63, 0x4400490 ;  /* 0x04400490003f7882 */ /* 0x000fc40000000000 */
[----:B------:R-:W-:Y:S02]  /*3230*/  UIADD3 UR5, UPT, UPT, UR41, 0x8800, URZ ;  /* 0x0000880029057890 */ /* 0x000fe4000fffe0ff */
[----:B------:R-:W-:Y:S02]  /*3240*/  UIADD3 UR4, UPT, UPT, UR41, 0x10800, URZ ;  /* 0x0001080029047890 */ /* 0x000fe4000fffe0ff */
[----:B----4-:R-:W-:Y:S01]  /*3250*/  UIADD3 UR6, UPT, UPT, UR6, 0x7f, URZ ;  /* 0x0000007f06067890 */ /* 0x010fe2000fffe0ff */
[----:B--2---:R-:W2:Y:S01]  /*3260*/  LDS R0, [UR41+0x120] ;  /* 0x00012029ff007984 */ /* 0x004ea20008000800 */
[----:B------:R-:W-:Y:S02]  /*3270*/  USHF.R.U32.HI UR5, URZ, 0x4, UR5 ;  /* 0x00000004ff057899 */ /* 0x000fe40008011605 */
[----:B------:R-:W-:Y:S02]  /*3280*/  USHF.R.S32.HI UR47, URZ, 0x1f, UR6 ;  /* 0x0000001fff2f7899 */ /* 0x000fe40008011406 */
[----:B------:R-:W-:-:S02]  /*3290*/  USHF.R.U32.HI UR4, URZ, 0x4, UR4 ;  /* 0x00000004ff047899 */ /* 0x000fc40008011604 */
[----:B------:R-:W-:Y:S02]  /*32a0*/  ULEA.HI UR47, UR47, UR6, URZ, 0x7 ;  /* 0x000000062f2f7291 */ /* 0x000fe4000f8f38ff */
[----:B------:R-:W-:Y:S02]  /*32b0*/  ULOP3.LUT UR5, UR5, 0x3fff, URZ, 0xc0, !UPT ;  /* 0x00003fff05057892 */ /* 0x000fe4000f8ec0ff */
[----:B------:R-:W-:Y:S02]  /*32c0*/  USHF.R.S32.HI UR47, URZ, 0x7, UR47 ;  /* 0x00000007ff2f7899 */ /* 0x000fe4000801142f */
[----:B------:R-:W-:Y:S02]  /*32d0*/  ULOP3.LUT UR4, UR4, 0x3fff, URZ, 0xc0, !UPT ;  /* 0x00003fff04047892 */ /* 0x000fe4000f8ec0ff */
[----:B------:R-:W-:Y:S01]  /*32e0*/  UISETP.LT.AND UP0, UPT, UR47, 0x1, UPT ;  /* 0x000000012f00788c */ /* 0x000fe2000bf01270 */
[----:B------:R-:W-:Y:S01]  /*32f0*/  UMOV UR60, 0x0 ;  /* 0x00000000003c7882 */ /* 0x000fe20000000000 */
[----:B------:R-:W-:-:S02]  /*3300*/  UMOV UR61, 0x4400490 ;  /* 0x04400490003d7882 */ /* 0x000fc40000000000 */
[----:B------:R-:W-:Y:S01]  /*3310*/  USEL UR64, UR47, 0x1, !UP0 ;  /* 0x000000012f407887 */ /* 0x000fe2000c000000 */
[----:B------:R-:W-:Y:S01]  /*3320*/  UMOV UR58, 0x0 ;  /* 0x00000000003a7882 */ /* 0x000fe20000000000 */
[----:B------:R-:W-:Y:S01]  /*3330*/  UMOV UR59, 0x4400490 ;  /* 0x04400490003b7882 */ /* 0x000fe20000000000 */
[----:B------:R-:W-:Y:S01]  /*3340*/  UMOV UR56, 0x0 ;  /* 0x0000000000387882 */ /* 0x000fe20000000000 */
[----:B------:R-:W-:Y:S01]  /*3350*/  UMOV UR57, 0x4400490 ;  /* 0x0440049000397882 */ /* 0x000fe20000000000 */
[----:B------:R-:W-:Y:S01]  /*3360*/  UMOV UR54, 0x0 ;  /* 0x0000000000367882 */ /* 0x000fe20000000000 */
[----:B------:R-:W-:Y:S01]  /*3370*/  UMOV UR55, 0x4400490 ;  /* 0x0440049000377882 */ /* 0x000fe20000000000 */
[----:B------:R-:W-:Y:S01]  /*3380*/  UMOV UR52, 0x0 ;  /* 0x0000000000347882 */ /* 0x000fe20000000000 */
[----:B------:R-:W-:Y:S01]  /*3390*/  UMOV UR53, 0x4400490 ;  /* 0x0440049000357882 */ /* 0x000fe20000000000 */
[----:B------:R-:W-:Y:S02]  /*33a0*/  ULOP3.LUT UR43, UR5, 0x10000, URZ, 0xfc, !UPT ;  /* 0x00010000052b7892 */ /* 0x000fe4000f8efcff */
[----:B------:R-:W-:-:S02]  /*33b0*/  ULOP3.LUT UR44, UR4, 0x10000, URZ, 0xfc, !UPT ;  /* 0x00010000042c7892 */ /* 0x000fc4000f8efcff */
[----:B------:R-:W-:Y:S02]  /*33c0*/  UIADD3 UR64, UPT, UPT, -UR64, URZ, URZ ;  /* 0x000000ff40407290 */ /* 0x000fe4000fffe1ff */
[----:B-1----:R-:W-:Y:S01]  /*33d0*/  UISETP.GE.AND UP4, UPT, UR7, 0x1, UPT ;  /* 0x000000010700788c */ /* 0x002fe2000bf86270 */
[----:B------:R-:W-:Y:S01]  /*33e0*/  UMOV UR50, 0x0 ;  /* 0x0000000000327882 */ /* 0x000fe20000000000 */
[----:B------:R-:W-:Y:S01]  /*33f0*/  UMOV UR51, 0x4400490 ;  /* 0x0440049000337882 */ /* 0x000fe20000000000 */
[----:B------:R-:W-:Y:S01]  /*3400*/  UMOV UR48, 0x0 ;  /* 0x0000000000307882 */ /* 0x000fe20000000000 */
[----:B--2---:R-:W-:Y:S01]  /*3410*/  R2UR UR65, R0 ;  /* 0x00000000004172ca */ /* 0x004fe200000e0000 */
[----:B------:R-:W-:-:S14]  /*3420*/  UMOV UR49, 0x4400490 ;  /* 0x0440049000317882 */ /* 0x000fdc0000000000 */
.L_x_64:
[----:B------:R-:W-:Y:S02]  /*3430*/  LEA R0, R10, UR41, 0x3 ;  /* 0x000000290a007c11 */ /* 0x000fe4000f8e18ff */
[----:B------:R-:W-:Y:S02]  /*3440*/  SHF.L.U32 R5, R9, 0x1f, RZ ;  /* 0x0000001f09057819 */ /* 0x000fe400000006ff */
[----:B------:R-:W-:Y:S01]  /*3450*/  PLOP3.LUT P0, PT, PT, PT, UP4, 0x80, 0x8 ;  /* 0x000000000008781c */ /* 0x000fe20003f0f048 */
[----:B------:R-:W-:Y:S01]  /*3460*/  VIADD R3, R0, 0x80 ;  /* 0x0000008000037836 */ /* 0x000fe20000000000 */
[----:B-1----:R-:W1:Y:S02]  /*3470*/  SYNCS.PHASECHK.TRANS64.TRYWAIT P1, [R0+URZ+0x70], R5 ;  /* 0x00007005000075a7 */ /* 0x002e6400080211ff */
[----:B-1-3--:R-:W-:Y:S09]  /*3480*/  @!P1 BRA `(.L_x_58) ;  /* 0x0000006400c09947 */ /* 0x00aff20003800000 */
.L_x_147:
[----:B------:R-:W-:Y:S01]  /*3490*/  LEA R4, R10, UR41, 0x4 ;  /* 0x000000290a047c11 */ /* 0x000fe2000f8e20ff */
[----:B------:R-:W-:Y:S01]  /*34a0*/  @UP4 ULEA UR4, UR39, UR41, 0x3 ;  /* 0x0000002927044291 */ /* 0x000fe2000f8e18ff */
[----:B------:R-:W-:Y:S01]  /*34b0*/  PLOP3.LUT P2, PT, PT, PT, PT, 0x80, 0x8 ;  /* 0x000000000008781c */ /* 0x000fe20003f4f070 */
[----:B------:R-:W-:Y:S01]  /*34c0*/  ULEA UR46, UR45, UR41, 0x3 ;  /* 0x000000292d2e7291 */ /* 0x000fe2000f8e18ff */
[----:B------:R-:W-:Y:S02]  /*34d0*/  PRMT R3, RZ, 0x654, R3 ;  /* 0x00000654ff037816 */ /* 0x000fe40000000003 */
[----:B-1----:R-:W1:Y:S01]  /*34e0*/  LDS.128 R4, [R4+0x100] ;  /* 0x0001000004047984 */ /* 0x002e620000000c00 */
[----:B------:R-:W-:Y:S02]  /*34f0*/  @P0 SHF.L.U32 R2, R8, 0x1f, RZ ;  /* 0x0000001f08020819 */ /* 0x000fe400000006ff */
[----:B------:R-:W-:Y:S01]  /*3500*/  SHF.L.U32 R0, R11, 0x1f, RZ ;  /* 0x0000001f0b007819 */ /* 0x000fe200000006ff */
[----:B------:R-:W-:Y:S01]  /*3510*/  @!PT LDS RZ, [RZ] ;  /* 0x00000000fffff984 */ /* 0x000fe20000000800 */
[----:B------:R-:W-:Y:S01]  /*3520*/  @!PT LDS RZ, [RZ] ;  /* 0x00000000fffff984 */ /* 0x000fe20000000800 */
[----:B------:R-:W-:Y:S01]  /*3530*/  @!PT LDS RZ, [RZ] ;  /* 0x00000000fffff984 */ /* 0x000fe20000000800 */
[----:B------:R-:W-:Y:S01]  /*3540*/  @!PT LDS RZ, [RZ] ;  /* 0x00000000fffff984 */ /* 0x000fe20000000800 */
[----:B------:R2:W-:Y:S06]  /*3550*/  MEMBAR.ALL.CTA ;  /* 0x0000000000007992 */ /* 0x0005ec0000008000 */
[----:B--2---:R-:W2:Y:S02]  /*3560*/  FENCE.VIEW.ASYNC.S ;  /* 0x00000000000073c6 */ /* 0x004ea40000000000 */
[----:B--2---:R2:W-:Y:S01]  /*3570*/  SYNCS.ARRIVE.TRANS64.RED.A1T0 RZ, [R3+URZ], RZ ;  /* 0x000000ff03ff79a7 */ /* 0x0045e200081004ff */
[----:B------:R2:W3:Y:S01]  /*3580*/  @P0 SYNCS.PHASECHK.TRANS64.TRYWAIT P2, [UR4], R2 ;  /* 0x00000002ff0005a7 */ /* 0x0004e20008041104 */
[----:B------:R-:W-:Y:S01]  /*3590*/  ULEA.HI UR4, UR45, UR45, URZ, 0x1 ;  /* 0x0000002d2d047291 */ /* 0x000fe2000f8f08ff */
[----:B-1----:R-:W-:-:S03]  /*35a0*/  LOP3.LUT P1, RZ, R6, 0x1, RZ, 0xc0, !PT ;  /* 0x0000000106ff7812 */ /* 0x002fc6000782c0ff */
[----:B------:R-:W-:Y:S02]  /*35b0*/  USHF.L.U32 UR5, UR4, 0x7, URZ ;  /* 0x0000000704057899 */ /* 0x000fe400080006ff */
[----:B------:R-:W-:Y:S02]  /*35c0*/  ULOP3.LUT UR36, UR4, 0xffe, URZ, 0xc0, !UPT ;  /* 0x00000ffe04247892 */ /* 0x000fe4000f8ec0ff */
[----:B------:R-:W-:Y:S02]  /*35d0*/  ULOP3.LUT UR4, UR5, 0xffffff00, URZ, 0xc0, !UPT ;  /* 0xffffff0005047892 */ /* 0x000fe4000f8ec0ff */
[----:B------:R-:W-:Y:S02]  /*35e0*/  UIADD3 UR36, UPT, UPT, -UR36, UR45, URZ ;  /* 0x0000002d24247290 */ /* 0x000fe4000fffe1ff */
[----:B------:R-:W-:Y:S01]  /*35f0*/  UIADD3 UR4, UPT, UPT, UR65, UR4, URZ ;  /* 0x0000000441047290 */ /* 0x000fe2000fffe0ff */
[----:B------:R-:W1:Y:S03]  /*3600*/  SYNCS.PHASECHK.TRANS64.TRYWAIT P0, [UR46+0xb0], R0 ;  /* 0x0000b000ff0075a7 */ /* 0x000e66000800112e */
[----:B------:R-:W-:Y:S01]  /*3610*/  ULEA UR36, UR36, UR4, 0x14 ;  /* 0x0000000424247291 */ /* 0x000fe2000f8ea0ff */
[----:B-123--:R-:W-:Y:S11]  /*3620*/  @!P0 BRA `(.L_x_59) ;  /* 0x00000064006c8947 */ /* 0x00eff60003800000 */
.L_x_149:
[----:B------:R-:W-:Y:S01]  /*3630*/  IADD3 R10, PT, PT, R10, 0x1, RZ ;  /* 0x000000010a0a7810 */ /* 0x000fe20007ffe0ff */
[----:B------:R-:W-:Y:S06]  /*3640*/  BRA.U !UP4, `(.L_x_60) ;  /* 0x000000050c107547 */ /* 0x000fec000b800000 */
[----:B------:R-:W-:Y:S01]  /*3650*/  UPLOP3.LUT UP2, UPT, UPT, UPT, UPT, 0x40, 0x4 ;  /* 0x000000000004789c */ /* 0x000fe20003f4e870 */
[----:B------:R-:W-:Y:S01]  /*3660*/  UMOV UR38, UR64 ;  /* 0x0000004000267c82 */ /* 0x000fe20008000000 */
[----:B------:R-:W-:Y:S01]  /*3670*/  UMOV UR37, UR47 ;  /* 0x0000002f00257c82 */ /* 0x000fe20008000000 */
[----:B------:R-:W-:-:S08]  /*3680*/  UMOV UR5, UR39 ;  /* 0x0000002700057c82 */ /* 0x000fd00008000000 */
.L_x_63:
[----:B------:R-:W-:Y:S02]  /*3690*/  UIADD3 UR38, UPT, UPT, UR38, 0x1, URZ ;  /* 0x0000000126267890 */ /* 0x000fe4000fffe0ff */
[----:B------:R-:W-:Y:S02]  /*36a0*/  ULEA UR7, UR5, UR41, 0x3 ;  /* 0x0000002905077291 */ /* 0x000fe4000f8e18ff */
[----:B------:R-:W-:Y:S01]  /*36b0*/  UISETP.NE.AND UP3, UPT, UR38, URZ, UPT ;  /* 0x000000ff2600728c */ /* 0x000fe2000bf65270 */
[----:B--23--:R-:W-:Y:S10]  /*36c0*/  @P2 BRA `(.L_x_61) ;  /* 0x00000000000c2947 */ /* 0x00cff40003800000 */
[----:B-1----:R-:W-:Y:S04]  /*36d0*/  SHF.L.U32 R3, R8, 0x1f, RZ ;  /* 0x0000001f08037819 */ /* 0x002fe800000006ff */
[----:B------:R-:W1:Y:S02]  /*36e0*/  SYNCS.PHASECHK.TRANS64.TRYWAIT P0, [UR7], R3 ;  /* 0x00000003ff0075a7 */ /* 0x000e640008001107 */
[----:B-1----:R-:W-:Y:S05]  /*36f0*/  @!P0 BRA `(.L_x_62) ;  /* 0x0000006400508947 */ /* 0x002fea0003800000 */
.L_x_61:
[----:B------:R-:W-:Y:S01]  /*3700*/  UISETP.NE.AND UP0, UPT, UR37, 0x1, UPT ;  /* 0x000000012500788c */ /* 0x000fe2000bf05270 */
[----:B------:R-:W-:Y:S01]  /*3710*/  PLOP3.LUT P2, PT, PT, PT, PT, 0x80, 0x8 ;  /* 0x000000000008781c */ /* 0x000fe20003f4f070 */
[----:B------:R-:W-:Y:S02]  /*3720*/  UIADD3 UR4, UPT, UPT, UR5, 0x1, URZ ;  /* 0x0000000105047890 */ /* 0x000fe4000fffe0ff */
[----:B------:R-:W-:Y:S02]  /*3730*/  UIADD3 UR40, UPT, UPT, UR7, 0x10, URZ ;  /* 0x0000001007287890 */ /* 0x000fe4000fffe0ff */
[----:B------:R-:W-:Y:S01]  /*3740*/  UISETP.NE.AND UP1, UPT, UR4, 0x2, UPT ;  /* 0x000000020400788c */ /* 0x000fe2000bf25270 */
[----:B------:R-:W-:Y:S01]  /*3750*/  PLOP3.LUT P0, PT, PT, PT, UP0, 0x80, 0x8 ;  /* 0x000000000008781c */ /* 0x000fe20003f0f008 */
[----:B------:R-:W-:Y:S02]  /*3760*/  UIADD3 UR37, UPT, UPT, UR37, -0x1, URZ ;  /* 0xffffffff25257890 */ /* 0x000fe4000fffe0ff */
[----:B------:R-:W-:Y:S02]  /*3770*/  USEL UR6, URZ, 0x1, UP1 ;  /* 0x00000001ff067887 */ /* 0x000fe40008800000 */
[----:B------:R-:W-:Y:S01]  /*3780*/  USEL UR39, UR4, URZ, UP1 ;  /* 0x000000ff04277287 */ /* 0x000fe20008800000 */
[----:B------:R-:W-:Y:S01]  /*3790*/  UMOV UR7, 0x40004040 ;  /* 0x4000404000077882 */ /* 0x000fe20000000000 */
[----:B------:R-:W-:Y:S02]  /*37a0*/  UMOV UR35, 0x40004040 ;  /* 0x4000404000237882 */ /* 0x000fe40000000000 */
[----:B------:R-:W-:Y:S01]  /*37b0*/  @UP0 ULEA UR4, UR39, UR41, 0x3 ;  /* 0x0000002927040291 */ /* 0x000fe2000f8e18ff */
[----:B------:R-:W-:Y:S01]  /*37c0*/  LOP3.LUT R8, R8, UR6, RZ, 0x3c, !PT ;  /* 0x0000000608087c12 */ /* 0x000fe2000f8e3cff */
[----:B------:R-:W-:Y:S01]  /*37d0*/  ULEA UR6, UR5, UR44, 0xc ;  /* 0x0000002c05067291 */ /* 0x000fe2000f8e60ff */
[----:B------:R-:W-:Y:S02]  /*37e0*/  UMOV UR33, 0x40004040 ;  /* 0x4000404000217882 */ /* 0x000fe40000000000 */
[----:B-1----:R-:W-:Y:S01]  /*37f0*/  @P0 SHF.L.U32 R0, R8, 0x1f, RZ ;  /* 0x0000001f08000819 */ /* 0x002fe200000006ff */
[----:B------:R-:W-:Y:S02]  /*3800*/  UIADD3 UR34, UPT, UPT, UR6, 0x2, URZ ;  /* 0x0000000206227890 */ /* 0x000fe4000fffe0ff */
[----:B------:R-:W-:Y:S01]  /*3810*/  UIADD3 UR30, UPT, UPT, UR6, 0x4, URZ ;  /* 0x00000004061e7890 */ /* 0x000fe2000fffe0ff */
[----:B------:R2:W3:Y:S01]  /*3820*/  @P0 SYNCS.PHASECHK.TRANS64.TRYWAIT P2, [UR4], R0 ;  /* 0x00000000ff0005a7 */ /* 0x0004e20008041104 */
[----:B------:R-:W-:Y:S02]  /*3830*/  ULEA UR4, UR5, UR43, 0xa ;  /* 0x0000002b05047291 */ /* 0x000fe4000f8e50ff */
[----:B------:R-:W-:Y:S02]  /*3840*/  UIADD3 UR26, UPT, UPT, UR6, 0x6, URZ ;  /* 0x00000006061a7890 */ /* 0x000fe4000fffe0ff */
        /* <DEDUP_REMOVED lines=10> */
[----:B------:R-:W-:Y:S01]  /*38f0*/  UIADD3 UR8, UPT, UPT, UR4, 0x206, URZ ;  /* 0x0000020604087890 */ /* 0x000fe2000fffe0ff */
[----:B------:R-:W-:Y:S01]  /*3900*/  UMOV UR5, 0x40004040 ;  /* 0x4000404000057882 */ /* 0x000fe20000000000 */
[----:B------:R-:W-:Y:S01]  /*3910*/  UMOV UR31, 0x40004040 ;  /* 0x40004040001f7882 */ /* 0x000fe20000000000 */
[----:B------:R1:W-:Y:S01]  /*3920*/  UTCHMMA gdesc[UR4], gdesc[UR6], tmem[UR36], tmem[UR62], idesc[UR63], UP2 ;  /* 0x00ff3e06040075ea */ /* 0x0003e20009000024 */
[----:B------:R-:W-:Y:S01]  /*3930*/  UPLOP3.LUT UP2, UPT, UPT, UPT, UPT, 0x80, 0x8 ;  /* 0x000000000008789c */ /* 0x000fe20003f4f070 */
[----:B------:R2:W-:Y:S01]  /*3940*/  UTCHMMA gdesc[UR32], gdesc[UR34], tmem[UR36], tmem[UR60], idesc[UR61], UPT ;  /* 0x00ff3c22200075ea */ /* 0x0005e2000b800024 */
[----:B------:R-:W-:Y:S01]  /*3950*/  UMOV UR29, 0x40004040 ;  /* 0x40004040001d7882 */ /* 0x000fe20000000000 */
[----:B------:R-:W-:Y:S01]  /*3960*/  UMOV UR27, 0x40004040 ;  /* 0x40004040001b7882 */ /* 0x000fe20000000000 */
        /* <DEDUP_REMOVED lines=12> */
[----:B------:R-:W-:Y:S01]  /*3a30*/  UMOV UR9, 0x40004040 ;  /* 0x4000404000097882 */ /* 0x000fe20000000000 */
[----:B------:R2:W-:Y:S01]  /*3a40*/  UTCHMMA gdesc[UR12], gdesc[UR14], tmem[UR36], tmem[UR50], idesc[UR51], UPT ;  /* 0x00ff320e0c0075ea */ /* 0x0005e2000b800024 */
[----:B------:R2:W-:Y:S01]  /*3a50*/  UTCHMMA gdesc[UR8], gdesc[UR10], tmem[UR36], tmem[UR48], idesc[UR49], UPT ;  /* 0x00ff300a080075ea */ /* 0x0005e2000b800024 */
[----:B------:R2:W-:Y:S01]  /*3a60*/  UTCBAR.MULTICAST [UR40], URZ, UR42 ;  /* 0x000000ff280073e9 */ /* 0x0005e2000800082a */
[----:B-1----:R-:W-:Y:S01]  /*3a70*/  UMOV UR5, UR39 ;  /* 0x0000002700057c82 */ /* 0x002fe20008000000 */
[----:B------:R-:W-:Y:S05]  /*3a80*/  BRA.U UP3, `(.L_x_63) ;  /* 0xfffffffd03007547 */ /* 0x000fea000b83ffff */
.L_x_60:
[----:B------:R-:W-:Y:S01]  /*3a90*/  UIADD3 UR4, UPT, UPT, UR45, 0x1, URZ ;  /* 0x000000012d047890 */ /* 0x000fe2000fffe0ff */
[C---:B------:R-:W-:Y:S01]  /*3aa0*/  ISETP.NE.AND P0, PT, R10.reuse, 0x2, PT ;  /* 0x000000020a00780c */ /* 0x040fe20003f05270 */
[----:B------:R-:W-:Y:S02]  /*3ab0*/  UIADD3 UR5, UPT, UPT, UR46, 0x90, URZ ;  /* 0x000000902e057890 */ /* 0x000fe4000fffe0ff */
[----:B------:R-:W-:Y:S01]  /*3ac0*/  UISETP.NE.AND UP0, UPT, UR4, 0x4, UPT ;  /* 0x000000040400788c */ /* 0x000fe2000bf05270 */
[----:B-12---:R-:W-:Y:S02]  /*3ad0*/  SEL R0, RZ, 0x1, P0 ;  /* 0x00000001ff007807 */ /* 0x006fe40000000000 */
[----:B------:R-:W-:Y:S01]  /*3ae0*/  SEL R10, R10, RZ, P0 ;  /* 0x000000ff0a0a7207 */ /* 0x000fe20000000000 */
[----:B------:R-:W-:Y:S01]  /*3af0*/  USEL UR6, URZ, 0x1, UP0 ;  /* 0x00000001ff067887 */ /* 0x000fe20008000000 */
[----:B------:R-:W-:Y:S01]  /*3b00*/  LOP3.LUT R9, R9, R0, RZ, 0x3c, !PT ;  /* 0x0000000009097212 */ /* 0x000fe200078e3cff */
[----:B------:R-:W-:Y:S01]  /*3b10*/  USEL UR45, UR4, URZ, UP0 ;  /* 0x000000ff042d7287 */ /* 0x000fe20008000000 */
[----:B------:R1:W-:Y:S03]  /*3b20*/  UTCBAR [UR5], URZ ;  /* 0x000000ff050073e9 */ /* 0x0003e600080000ff */
[----:B------:R-:W-:Y:S01]  /*3b30*/  LOP3.LUT R11, R11, UR6, RZ, 0x3c, !PT ;  /* 0x000000060b0b7c12 */ /* 0x000fe2000f8e3cff */
[----:B------:R-:W-:Y:S07]  /*3b40*/  @P1 BRA `(.L_x_64) ;  /* 0xfffffff800381947 */ /* 0x000fee000383ffff */
[----:B------:R-:W2:Y:S01]  /*3b50*/  S2UR UR8, SR_CgaCtaId ;  /* 0x00000000000879c3 */ /* 0x000ea20000008800 */
[----:B------:R-:W-:Y:S01]  /*3b60*/  ELECT P0, URZ, PT ;  /* 0x0000000000ff782f */ /* 0x000fe20003800000 */
[----:B------:R-:W-:Y:S01]  /*3b70*/  IMAD.MOV.U32 R0, RZ, RZ, 0x1 ;  /* 0x00000001ff007424 */ /* 0x000fe200078e00ff */
[----:B------:R-:W-:Y:S01]  /*3b80*/  UIADD3 UR41, UPT, UPT, UR41, 0xb0, URZ ;  /* 0x000000b029297890 */ /* 0x000fe2000fffe0ff */
[----:B------:R-:W-:Y:S01]  /*3b90*/  SHF.L.U32 R3, R11, 0x1f, RZ ;  /* 0x0000001f0b037819 */ /* 0x000fe200000006ff */
[----:B------:R-:W-:-:S03]  /*3ba0*/  UMOV UR4, 0x40 ;  /* 0x0000004000047882 */ /* 0x000fc60000000000 */
[----:B------:R-:W-:Y:S01]  /*3bb0*/  UVIRTCOUNT.DEALLOC.SMPOOL 0x80 ;  /* 0x000000800000784c */ /* 0x000fe20000000000 */
[----:B--2---:R-:W-:Y:S02]  /*3bc0*/  ULEA UR8, UR8, UR4, 0x18 ;  /* 0x0000000408087291 */ /* 0x004fe4000f8ec0ff */
[----:B------:R-:W-:-:S07]  /*3bd0*/  ULEA UR4, UR45, UR41, 0x3 ;  /* 0x000000292d047291 */ /* 0x000fce000f8e18ff */
[----:B------:R2:W-:Y:S02]  /*3be0*/  @P0 STS.U8 [UR8+0x1c], R0 ;  /* 0x00001c00ff000988 */ /* 0x0005e40008000008 */
[----:B------:R-:W4:Y:S02]  /*3bf0*/  SYNCS.PHASECHK.TRANS64.TRYWAIT P0, [UR4], R3 ;  /* 0x00000003ff0075a7 */ /* 0x000f240008001104 */
[----:B--2-4-:R-:W-:Y:S05]  /*3c00*/  @!P0 BRA `(.L_x_65) ;  /* 0x0000006000248947 */ /* 0x014fea0003800000 */
.L_x_152:
[----:B------:R-:W-:-:S04]  /*3c10*/  UIADD3 UR4, UPT, UPT, UR45, 0x1, URZ ;  /* 0x000000012d047890 */ /* 0x000fc8000fffe0ff */
[----:B------:R-:W-:-:S04]  /*3c20*/  UISETP.NE.AND UP0, UPT, UR4, 0x4, UPT ;  /* 0x000000040400788c */ /* 0x000fc8000bf05270 */
[----:B------:R-:W-:Y:S02]  /*3c30*/  USEL UR6, URZ, 0x1, UP0 ;  /* 0x00000001ff067887 */ /* 0x000fe40008000000 */
[----:B------:R-:W-:-:S04]  /*3c40*/  USEL UR4, UR4, URZ, UP0 ;  /* 0x000000ff04047287 */ /* 0x000fc80008000000 */
[----:B-1----:R-:W-:Y:S01]  /*3c50*/  ULEA UR5, UR4, UR41, 0x3 ;  /* 0x0000002904057291 */ /* 0x002fe2000f8e18ff */
[----:B------:R-:W-:-:S04]  /*3c60*/  LOP3.LUT R2, R11, UR6, RZ, 0x3c, !PT ;  /* 0x000000060b027c12 */ /* 0x000fc8000f8e3cff */
[----:B--2---:R-:W-:-:S04]  /*3c70*/  SHF.L.U32 R3, R2, 0x1f, RZ ;  /* 0x0000001f02037819 */ /* 0x004fc800000006ff */
[----:B------:R-:W1:Y:S02]  /*3c80*/  SYNCS.PHASECHK.TRANS64.TRYWAIT P0, [UR5], R3 ;  /* 0x00000003ff0075a7 */ /* 0x000e640008001105 */
[----:B-1----:R-:W-:Y:S05]  /*3c90*/  @!P0 BRA `(.L_x_66) ;  /* 0x0000006000188947 */ /* 0x002fea0003800000 */
.L_x_154:
[----:B------:R-:W-:-:S04]  /*3ca0*/  UIADD3 UR4, UPT, UPT, UR4, 0x1, URZ ;  /* 0x0000000104047890 */ /* 0x000fc8000fffe0ff */
[----:B------:R-:W-:-:S04]  /*3cb0*/  UISETP.NE.AND UP0, UPT, UR4, 0x4, UPT ;  /* 0x000000040400788c */ /* 0x000fc8000bf05270 */
[----:B------:R-:W-:Y:S02]  /*3cc0*/  USEL UR6, URZ, 0x1, UP0 ;  /* 0x00000001ff067887 */ /* 0x000fe40008000000 */
[----:B------:R-:W-:-:S04]  /*3cd0*/  USEL UR4, UR4, URZ, UP0 ;  /* 0x000000ff04047287 */ /* 0x000fc80008000000 */
[----:B------:R-:W-:Y:S01]  /*3ce0*/  ULEA UR5, UR4, UR41, 0x3 ;  /* 0x0000002904057291 */ /* 0x000fe2000f8e18ff */
[----:B------:R-:W-:-:S04]  /*3cf0*/  LOP3.LUT R2, R2, UR6, RZ, 0x3c, !PT ;  /* 0x0000000602027c12 */ /* 0x000fc8000f8e3cff */
[----:B-1----:R-:W-:-:S04]  /*3d00*/  SHF.L.U32 R3, R2, 0x1f, RZ ;  /* 0x0000001f02037819 */ /* 0x002fc800000006ff */
[----:B------:R-:W1:Y:S02]  /*3d10*/  SYNCS.PHASECHK.TRANS64.TRYWAIT P0, [UR5], R3 ;  /* 0x00000003ff0075a7 */ /* 0x000e640008001105 */
[----:B-1----:R-:W-:Y:S05]  /*3d20*/  @!P0 BRA `(.L_x_67) ;  /* 0x00000060000c8947 */ /* 0x002fea0003800000 */
.L_x_156:
[----:B------:R-:W-:-:S04]  /*3d30*/  UIADD3 UR4, UPT, UPT, UR4, 0x1, URZ ;  /* 0x0000000104047890 */ /* 0x000fc8000fffe0ff */
[----:B------:R-:W-:-:S04]  /*3d40*/  UISETP.NE.AND UP0, UPT, UR4, 0x4, UPT ;  /* 0x000000040400788c */ /* 0x000fc8000bf05270 */
[----:B------:R-:W-:Y:S02]  /*3d50*/  USEL UR5, URZ, 0x1, UP0 ;  /* 0x00000001ff057887 */ /* 0x000fe40008000000 */
[----:B------:R-:W-:-:S04]  /*3d60*/  USEL UR4, UR4, URZ, UP0 ;  /* 0x000000ff04047287 */ /* 0x000fc80008000000 */
[----:B------:R-:W-:Y:S01]  /*3d70*/  ULEA UR4, UR4, UR41, 0x3 ;  /* 0x0000002904047291 */ /* 0x000fe2000f8e18ff */
[----:B-1----:R-:W-:-:S04]  /*3d80*/  LOP3.LUT R3, R2, UR5, RZ, 0x3c, !PT ;  /* 0x0000000502037c12 */ /* 0x002fc8000f8e3cff */
[----:B------:R-:W-:-:S04]  /*3d90*/  SHF.L.U32 R3, R3, 0x1f, RZ ;  /* 0x0000001f03037819 */ /* 0x000fc800000006ff */
[----:B------:R-:W1:Y:S02]  /*3da0*/  SYNCS.PHASECHK.TRANS64.TRYWAIT P0, [UR4], R3 ;  /* 0x00000003ff0075a7 */ /* 0x000e640008001104 */
[----:B-1----:R-:W-:Y:S05]  /*3db0*/  @!P0 BRA `(.L_x_68) ;  /* 0x0000006000008947 */ /* 0x002fea0003800000 */
.L_x_158:
[----:B------:R-:W-:Y:S01]  /*3dc0*/  NOP ;  /* 0x0000000000007918 */ /* 0x000fe20000000000 */
[----:B-1----:R-:W1:Y:S01]  /*3dd0*/  LDS R0, [UR8+0x14] ;  /* 0x00001408ff007984 */ /* 0x002e620008000800 */
[----:B------:R-:W-:Y:S01]  /*3de0*/  ULOP3.LUT UR4, UR65, 0xffff, URZ, 0xc0, !UPT ;  /* 0x0000ffff41047892 */ /* 0x000fe2000f8ec0ff */
[----:B------:R-:W-:Y:S01]  /*3df0*/  UMOV UR5, 0xffff ;  /* 0x0000ffff00057882 */ /* 0x000fe20000000000 */
[----:B------:R-:W-:Y:S02]  /*3e00*/  UMOV UR6, 0x1 ;  /* 0x0000000100067882 */ /* 0x000fe40000000000 */
[----:B------:R-:W-:-:S04]  /*3e10*/  USHF.R.U32.HI UR4, URZ, 0x5, UR4 ;  /* 0x00000005ff047899 */ /* 0x000fc80008011604 */
[----:B------:R-:W-:Y:S02]  /*3e20*/  USHF.L.U32 UR5, UR5, UR4, URZ ;  /* 0x0000000405057299 */ /* 0x000fe400080006ff */
[----:B------:R-:W-:-:S04]  /*3e30*/  USHF.L.U32 UR4, UR6, UR4, URZ ;  /* 0x0000000406047299 */ /* 0x000fc800080006ff */
[----:B-1----:R-:W-:-:S04]  /*3e40*/  LOP3.LUT R0, R0, UR5, RZ, 0xc0, !PT ;  /* 0x0000000500007c12 */ /* 0x002fc8000f8ec0ff */
[----:B------:R-:W-:-:S13]  /*3e50*/  ISETP.NE.AND P0, PT, R0, UR5, PT ;  /* 0x0000000500007c0c */ /* 0x000fda000bf05270 */
[----:B------:R-:W-:Y:S05]  /*3e60*/  @P0 BRA `(.L_x_69) ;  /* 0x0000000000580947 */ /* 0x000fea0003800000 */
[----:B------:R-:W1:Y:S02]  /*3e70*/  LDS R0, [UR8+0x18] ;  /* 0x00001808ff007984 */ /* 0x000e640008000800 */
[----:B-1----:R-:W-:-:S04]  /*3e80*/  LOP3.LUT R0, R0, UR4, RZ, 0xc0, !PT ;  /* 0x0000000400007c12 */ /* 0x002fc8000f8ec0ff */
[----:B------:R-:W-:-:S13]  /*3e90*/  ISETP.NE.AND P0, PT, R0, UR4, PT ;  /* 0x0000000400007c0c */ /* 0x000fda000bf05270 */
[----:B------:R-:W-:Y:S05]  /*3ea0*/  @P0 BRA `(.L_x_70) ;  /* 0x00000000003c0947 */ /* 0x000fea0003800000 */
[----:B------:R-:W1:Y:S01]  /*3eb0*/  S2R R2, SR_LANEID ;  /* 0x0000000000027919 */ /* 0x000e620000000000 */
[----:B------:R-:W-:Y:S01]  /*3ec0*/  ULOP3.LUT UR5, URZ, UR5, URZ, 0x33, !UPT ;  /* 0x00000005ff057292 */ /* 0x000fe2000f8e33ff */
[----:B------:R-:W-:Y:S01]  /*3ed0*/  LOP3.LUT R4, RZ, UR4, RZ, 0x33, !PT ;  /* 0x00000004ff047c12 */ /* 0x000fe2000f8e33ff */
[----:B------:R-:W-:Y:S02]  /*3ee0*/  VOTEU.ANY UR4, UPT, PT ;  /* 0x0000000000047886 */ /* 0x000fe400038e0100 */
[----:B------:R-:W-:Y:S01]  /*3ef0*/  UFLO.U32 UR4, UR4 ;  /* 0x00000004000472bd */ /* 0x000fe200080e0000 */
[----:B------:R-:W2:Y:S01]  /*3f00*/  REDUX UR6, R4 ;  /* 0x00000000040673c4 */ /* 0x000ea20000000000 */
[----:B------:R-:W-:-:S06]  /*3f10*/  IMAD.U32 R0, RZ, RZ, UR5 ;  /* 0x00000005ff007e24 */ /* 0x000fcc000f8e00ff */
[----:B------:R4:W-:Y:S01]  /*3f20*/  UTCATOMSWS.AND URZ, UR5 ;  /* 0x0000000500ff79e3 */ /* 0x0009e20008000000 */
[----:B------:R-:W3:Y:S01]  /*3f30*/  REDUX UR7, R0 ;  /* 0x00000000000773c4 */ /* 0x000ee20000000000 */
[----:B-1----:R-:W-:Y:S01]  /*3f40*/  ISETP.EQ.U32.AND P0, PT, R2, UR4, PT ;  /* 0x0000000402007c0c */ /* 0x002fe2000bf02070 */
[----:B--2---:R-:W-:Y:S01]  /*3f50*/  IMAD.U32 R2, RZ, RZ, UR6 ;  /* 0x00000006ff027e24 */ /* 0x004fe2000f8e00ff */
[----:B---3--:R-:W-:-:S11]  /*3f60*/  MOV R3, UR7 ;  /* 0x0000000700037c02 */ /* 0x008fd60008000f00 */
[----:B------:R4:W-:Y:S04]  /*3f70*/  @P0 ATOMS.AND RZ, [UR8+0x14], R3 ;  /* 0x00001403ffff098c */ /* 0x0009e8000a800008 */
[----:B------:R4:W-:Y:S01]  /*3f80*/  @P0 ATOMS.AND RZ, [UR8+0x18], R2 ;  /* 0x00001802ffff098c */ /* 0x0009e2000a800008 */
[----:B------:R-:W-:Y:S05]  /*3f90*/  BRA `(.L_x_71) ;  /* 0x0000000000147947 */ /* 0x000fea0003800000 */
.L_x_70:
[----:B------:R-:W-:Y:S02]  /*3fa0*/  MOV R2, 0x3fc0 ;  /* 0x00003fc000027802 */ /* 0x000fe40000000f00 */
[----:B---3-5:R-:W-:Y:S05]  /*3fb0*/  CALL.REL.NOINC `($__internal_0_$__cuda_sm10x_tcgen05_guardrail_trap_col_being_dealloced_not_returned_by_alloc) ;  /* 0x0000006000e87944 */ /* 0x028fea0003c00000 */
[----:B------:R-:W-:Y:S05]  /*3fc0*/  BRA `(.L_x_71) ;  /* 0x0000000000087947 */ /* 0x000fea0003800000 */
.L_x_69:
[----:B------:R-:W-:Y:S02]  /*3fd0*/  MOV R2, 0x3ff0 ;  /* 0x00003ff000027802 */ /* 0x000fe40000000f00 */
[----:B---3-5:R-:W-:Y:S05]  /*3fe0*/  CALL.REL.NOINC `($__internal_2_$__cuda_sm10x_tcgen05_guardrail_trap_unallocated_columns_being_dealloced) ;  /* 0x0000006000f47944 */ /* 0x028fea0003c00000 */
.L_x_71:
[----:B------:R-:W-:Y:S01]  /*3ff0*/  NOP ;  /* 0x0000000000007918 */ /* 0x000fe20000000000 */
[----:B----4-:R-:W-:Y:S05]  /*4000*/  EXIT ;  /* 0x000000000000794d */ /* 0x010fea0003800000 */
.L_x_53:
[----:B------:R-:W-:-:S09]  /*4010*/  UISETP.NE.OR UP0, UPT, UR18, 0x3, !UP3 ;  /* 0x000000031200788c */ /* 0x000fd2000df05670 */
[----:B------:R-:W-:Y:S05]  /*4020*/  BRA.U UP0, `(.L_x_72) ;  /* 0x0000001100807547 */ /* 0x000fea000b800000 */
[----:B------:R-:W2:Y:S01]  /*4030*/  LDCU.64 UR4, c[0x0][0x888] ;  /* 0x00011100ff0477ac */ /* 0x000ea20008000a00 */
[----:B------:R-:W3:Y:S01]  /*4040*/  LDC.64 R12, c[0x0][0x348] ;  /* 0x0000d200ff0c7b82 */ /* 0x000ee20000000a00 */
[----:B------:R-:W-:Y:S02]  /*4050*/  HFMA2 R9, -RZ, RZ, 0, 0 ;  /* 0x00000000ff097431 */ /* 0x000fe400000001ff */
[----:B------:R-:W-:Y:S01]  /*4060*/  IMAD.MOV.U32 R11, RZ, RZ, 0x1 ;  /* 0x00000001ff0b7424 */ /* 0x000fe200078e00ff */
[----:B------:R-:W4:Y:S01]  /*4070*/  LDCU UR38, c[0x0][0x370] ;  /* 0x00006e00ff2677ac */ /* 0x000f220008000800 */
[----:B------:R-:W-:Y:S01]  /*4080*/  IMAD.MOV.U32 R10, RZ, RZ, RZ ;  /* 0x000000ffff0a7224 */ /* 0x000fe200078e00ff */
[----:B------:R-:W-:Y:S01]  /*4090*/  MOV R3, 0x2000 ;  /* 0x0000200000037802 */ /* 0x000fe20000000f00 */
[----:B------:R-:W4:Y:S01]  /*40a0*/  LDCU.128 UR48, c[0x0][0xb10] ;  /* 0x00016200ff3077ac */ /* 0x000f220008000c00 */
[----:B------:R-:W1:Y:S01]  /*40b0*/  LDCU UR37, c[0x0][0x374] ;  /* 0x00006e80ff2577ac */ /* 0x000e620008000800 */
[----:B------:R-:W1:Y:S01]  /*40c0*/  LDCU.64 UR30, c[0x0][0x890] ;  /* 0x00011200ff1e77ac */ /* 0x000e620008000a00 */
[----:B------:R-:W1:Y:S01]  /*40d0*/  LDCU UR15, c[0x0][0xb0c] ;  /* 0x00016180ff0f77ac */ /* 0x000e620008000800 */
[----:B--2---:R-:W-:Y:S01]  /*40e0*/  UISETP.NE.U32.AND UP0, UPT, UR4, URZ, UPT ;  /* 0x000000ff0400728c */ /* 0x004fe2000bf05070 */
[----:B------:R-:W2:Y:S01]  /*40f0*/  LDCU UR44, c[0x0][0xb20] ;  /* 0x00016400ff2c77ac */ /* 0x000ea20008000800 */
[----:B------:R-:W2:Y:S01]  /*4100*/  LDCU UR4, c[0x0][0xb30] ;  /* 0x00016600ff0477ac */ /* 0x000ea20008000800 */
[----:B------:R-:W-:Y:S01]  /*4110*/  UMOV UR21, 0x400 ;  /* 0x0000040000157882 */ /* 0x000fe20000000000 */
[----:B----4-:R-:W-:-:S02]  /*4120*/  UIMAD.WIDE.U32 UR6, UR38, UR48, URZ ;  /* 0x00000030260672a5 */ /* 0x010fc4000f8e00ff */
[----:B-1----:R-:W-:Y:S02]  /*4130*/  UIMAD.WIDE.U32 UR8, UR37, UR51, URZ ;  /* 0x00000033250872a5 */ /* 0x002fe4000f8e00ff */
[----:B------:R-:W-:Y:S02]  /*4140*/  ULEA UR21, UR47, UR21, 0x18 ;  /* 0x000000152f157291 */ /* 0x000fe4000f8ec0ff */
[----:B------:R-:W-:Y:S02]  /*4150*/  USEL UR39, URZ, 0x1, UP6 ;  /* 0x00000001ff277887 */ /* 0x000fe4000b000000 */
[----:B------:R-:W-:Y:S02]  /*4160*/  UISETP.NE.U32.AND UP6, UPT, UR30, URZ, UPT ;  /* 0x000000ff1e00728c */ /* 0x000fe4000bfc5070 */
[----:B------:R-:W-:Y:S02]  /*4170*/  UIADD3 UR40, UPT, UPT, UR21, 0x38, URZ ;  /* 0x0000003815287890 */ /* 0x000fe4000fffe0ff */
[----:B------:R-:W-:-:S02]  /*4180*/  UISETP.NE.AND.EX UP5, UPT, UR5, URZ, UPT, UP0 ;  /* 0x000000ff0500728c */ /* 0x000fc4000bfa5300 */
[----:B------:R-:W-:Y:S01]  /*4190*/  UISETP.NE.AND UP0, UPT, UR42, 0x1, UPT ;  /* 0x000000012a00788c */ /* 0x000fe2000bf05270 */
[----:B------:R-:W-:Y:S01]  /*41a0*/  UMOV UR6, UR7 ;  /* 0x0000000700067c82 */ /* 0x000fe20008000000 */
[----:B------:R-:W-:Y:S01]  /*41b0*/  UMOV UR41, UR9 ;  /* 0x0000000900297c82 */ /* 0x000fe20008000000 */
[----:B------:R-:W-:Y:S02]  /*41c0*/  UISETP.NE.AND UP0, UPT, UR15, 0x1, UPT ;  /* 0x000000010f00788c */ /* 0x000fe4000bf05270 */
[----:B------:R-:W-:Y:S02]  /*41d0*/  UPLOP3.LUT UP4, UPT, UPT, UPT, UPT, 0x40, 0x4 ;  /* 0x000000000004789c */ /* 0x000fe40003f8e870 */
[----:B------:R-:W-:Y:S01]  /*41e0*/  UISETP.GE.AND UP2, UPT, UR42, 0x1, UPT ;  /* 0x000000012a00788c */ /* 0x000fe2000bf46270 */
[----:B------:R-:W1:Y:S01]  /*41f0*/  LDCU.64 UR22, c[0x0][0xb28] ;  /* 0x00016500ff1677ac */ /* 0x000e620008000a00 */
[----:B------:R-:W-:Y:S02]  /*4200*/  UISETP.NE.AND.EX UP6, UPT, UR31, URZ, UPT, UP6 ;  /* 0x000000ff1f00728c */ /* 0x000fe4000bfc5360 */
[----:B------:R-:W-:-:S02]  /*4210*/  UIADD3 UR33, UPT, UPT, UR21, 0x20, URZ ;  /* 0x0000002015217890 */ /* 0x000fc4000fffe0ff */
[----:B------:R-:W-:Y:S02]  /*4220*/  UIADD3 UR25, UPT, UPT, UR21, 0x28, URZ ;  /* 0x0000002815197890 */ /* 0x000fe4000fffe0ff */
[----:B------:R-:W-:Y:S02]  /*4230*/  UIADD3 UR17, UPT, UPT, UR21, 0x30, URZ ;  /* 0x0000003015117890 */ /* 0x000fe4000fffe0ff */
[----:B------:R-:W-:Y:S02]  /*4240*/  UPRMT UR40, UR47, 0x654, UR40 ;  /* 0x000006542f287896 */ /* 0x000fe40008000028 */
[----:B------:R-:W-:Y:S02]  /*4250*/  USHF.R.U32.HI UR43, URZ, UR49, UR6 ;  /* 0x00000031ff2b7299 */ /* 0x000fe40008011606 */
[----:B--2---:R-:W-:Y:S02]  /*4260*/  USHF.R.U32.HI UR41, URZ, UR44, UR41 ;  /* 0x0000002cff297299 */ /* 0x004fe40008011629 */
[----:B------:R-:W-:-:S02]  /*4270*/  UISETP.NE.AND UP0, UPT, UR50, 0x1, UPT ;  /* 0x000000013200788c */ /* 0x000fc4000bf05270 */
[----:B---3--:R-:W-:-:S11]  /*4280*/  UISETP.NE.AND UP3, UPT, UR4, 0x1, UPT ;  /* 0x000000010400788c */ /* 0x008fd6000bf65270 */
.L_x_83:
[C---:B------:R-:W-:Y:S02]  /*4290*/  LEA R8, R10.reuse, UR21, 0x3 ;  /* 0x000000150a087c11 */ /* 0x040fe4000f8e18ff */
[----:B------:R-:W-:Y:S02]  /*42a0*/  SHF.L.U32 R5, R9, 0x1f, RZ ;  /* 0x0000001f09057819 */ /* 0x000fe400000006ff */
[----:B------:R-:W-:Y:S02]  /*42b0*/  LEA R6, R10, UR21, 0x4 ;  /* 0x000000150a067c11 */ /* 0x000fe4000f8e20ff */
[----:B--2---:R-:W2:Y:S02]  /*42c0*/  SYNCS.PHASECHK.TRANS64.TRYWAIT P0, [R8+URZ+0x70], R5 ;  /* 0x00007005080075a7 */ /* 0x004ea400080011ff */
[----:B--2---:R-:W-:Y:S05]  /*42d0*/  @!P0 BRA `(.L_x_73) ;  /* 0x0000005800d08947 */ /* 0x004fea0003800000 */
.L_x_159:
[----:B--2---:R-:W2:Y:S01]  /*42e0*/  LDS.128 R4, [R6+0x100] ;  /* 0x0001000006047984 */ /* 0x004ea20000000c00 */
[----:B------:R-:W-:Y:S01]  /*42f0*/  UISETP.GE.AND UP0, UPT, UR42, 0x1, UPT ;  /* 0x000000012a00788c */ /* 0x000fe2000bf06270 */
[----:B------:R-:W-:Y:S01]  /*4300*/  @!PT LDS RZ, [RZ] ;  /* 0x00000000fffff984 */ /* 0x000fe20000000800 */
[----:B------:R-:W-:Y:S01]  /*4310*/  @!PT LDS RZ, [RZ] ;  /* 0x00000000fffff984 */ /* 0x000fe20000000800 */
[----:B------:R-:W-:Y:S01]  /*4320*/  @!PT LDS RZ, [RZ] ;  /* 0x00000000fffff984 */ /* 0x000fe20000000800 */
[----:B------:R-:W-:Y:S01]  /*4330*/  @!PT LDS RZ, [RZ] ;  /* 0x00000000fffff984 */ /* 0x000fe20000000800 */
[----:B------:R3:W-:Y:S06]  /*4340*/  MEMBAR.ALL.CTA ;  /* 0x0000000000007992 */ /* 0x0007ec0000008000 */
[----:B---3--:R-:W3:Y:S01]  /*4350*/  FENCE.VIEW.ASYNC.S ;  /* 0x00000000000073c6 */ /* 0x008ee20000000000 */
[----:B--2---:R-:W-:Y:S11]  /*4360*/  LOP3.LUT P0, RZ, R6, 0x1, RZ, 0xc0, !PT ;  /* 0x0000000106ff7812 */ /* 0x004ff6000780c0ff */
[----:B------:R-:W-:Y:S02]  /*4370*/  @!UPT UIADD3 URZ, UPT, UPT, URZ, URZ, URZ ;  /* 0x000000fffffff290 */ /* 0x000fe4000fffe0ff */
[----:B---3--:R-:W-:Y:S01]  /*4380*/  VOTEU.ANY UP2, P0 ;  /* 0x0000000000ff7886 */ /* 0x008fe20000040100 */
[----:B------:R-:W-:Y:S11]  /*4390*/  PLOP3.LUT P0, PT, PT, PT, UP2, 0x80, 0x8 ;  /* 0x000000000008781c */ /* 0x000ff60003f0f028 */
[----:B------:R-:W-:Y:S02]  /*43a0*/  @!UPT UIADD3 URZ, UPT, UPT, URZ, URZ, URZ ;  /* 0x000000fffffff290 */ /* 0x000fe4000fffe0ff */
[----:B------:R-:W-:Y:S02]  /*43b0*/  @P0 SHF.R.U32.HI R0, RZ, 0x10, R5 ;  /* 0x00000010ff000819 */ /* 0x000fe40000011605 */
[----:B------:R-:W-:Y:S02]  /*43c0*/  @P0 MOV R2, R4 ;  /* 0x0000000400020202 */ /* 0x000fe40000000f00 */
[----:B------:R-:W-:Y:S01]  /*43d0*/  @P0 R2UR UR4, R0 ;  /* 0x00000000000402ca */ /* 0x000fe200000e0000 */
[----:B------:R-:W-:Y:S01]  /*43e0*/  VIADD R0, R8, 0x80 ;  /* 0x0000008008007836 */ /* 0x000fe20000000000 */
[----:B------:R-:W-:Y:S02]  /*43f0*/  @P0 LOP3.LUT R4, R5, 0xffff, RZ, 0xc0, !PT ;  /* 0x0000ffff05040812 */ /* 0x000fe400078ec0ff */
[----:B------:R-:W-:Y:S02]  /*4400*/  @P0 R2UR UR6, R2 ;  /* 0x00000000020602ca */ /* 0x000fe400000e0000 */
[----:B------:R-:W-:Y:S02]  /*4410*/  PRMT R0, RZ, 0x654, R0 ;  /* 0x00000654ff007816 */ /* 0x000fe40000000000 */
[----:B------:R-:W-:Y:S02]  /*4420*/  @P0 R2UR UR5, R4 ;  /* 0x00000000040502ca */ /* 0x000fe400000e0000 */
[----:B------:R2:W-:Y:S03]  /*4430*/  SYNCS.ARRIVE.TRANS64.RED.A1T0 RZ, [R0+URZ], RZ ;  /* 0x000000ff00ff79a7 */ /* 0x0005e600081004ff */
[----:B------:R-:W-:Y:S04]  /*4440*/  @UP2 UMOV UR29, UR4 ;  /* 0x00000004001d2c82 */ /* 0x000fe80008000000 */
[----:B------:R-:W-:Y:S04]  /*4450*/  @UP2 UMOV UR14, UR6 ;  /* 0x00000006000e2c82 */ /* 0x000fe80008000000 */
[----:B------:R-:W-:Y:S01]  /*4460*/  @UP2 UMOV UR13, UR5 ;  /* 0x00000005000d2c82 */ /* 0x000fe20008000000 */
[----:B------:R-:W-:Y:S05]  /*4470*/  BRA.U !UP0, `(.L_x_74) ;  /* 0x0000000108c07547 */ /* 0x000fea000b800000 */
[----:B------:R-:W-:Y:S02]  /*4480*/  UIMAD.WIDE.U32 UR18, UR13, UR51, URZ ;  /* 0x000000330d1272a5 */ /* 0x000fe4000f8e00ff */
[----:B------:R-:W-:Y:S02]  /*4490*/  UP2UR UR16, UPR, URZ, 0x4 ;  /* 0x00000004ff107883 */ /* 0x000fe40008000000 */
[----:B------:R-:W-:Y:S02]  /*44a0*/  UISETP.NE.AND UP2, UPT, UR50, 0x1, UPT ;  /* 0x000000013200788c */ /* 0x000fe4000bf45270 */
[----:B------:R-:W-:Y:S02]  /*44b0*/  UIMAD.WIDE.U32 UR26, UR14, UR48, URZ ;  /* 0x000000300e1a72a5 */ /* 0x000fe4000f8e00ff */
[----:B------:R-:W-:Y:S02]  /*44c0*/  USEL UR4, UR37, UR41, !UP2 ;  /* 0x0000002925047287 */ /* 0x000fe4000d000000 */
[----:B------:R-:W-:Y:S02]  /*44d0*/  UISETP.NE.AND UP0, UPT, UR15, 0x1, UPT ;  /* 0x000000010f00788c */ /* 0x000fe4000bf05270 */
[----:B------:R-:W-:Y:S02]  /*44e0*/  UP2UR UR20, UPR, URZ, 0x2 ;  /* 0x00000002ff147883 */ /* 0x000fe40008000000 */
[----:B------:R-:W-:Y:S02]  /*44f0*/  UISETP.NE.AND UP1, UPT, UR42, 0x1, UPT ;  /* 0x000000012a00788c */ /* 0x000fe4000bf25270 */
[----:B-1----:R-:W-:Y:S02]  /*4500*/  UIMAD.WIDE.U32 UR8, UR4, UR22, URZ ;  /* 0x00000016040872a5 */ /* 0x002fe4000f8e00ff */
[----:B------:R-:W-:Y:S01]  /*4510*/  USEL UR7, UR38, UR43, !UP0 ;  /* 0x0000002b26077287 */ /* 0x000fe2000c000000 */
[----:B------:R-:W-:Y:S02]  /*4520*/  UMOV UR5, UR19 ;  /* 0x0000001300057c82 */ /* 0x000fe40008000000 */
[----:B------:R-:W-:Y:S02]  /*4530*/  USHF.R.U32.HI UR6, URZ, UR44, UR5 ;  /* 0x0000002cff067299 */ /* 0x000fe40008011605 */
[----:B------:R-:W-:Y:S02]  /*4540*/  UIMAD.WIDE.U32 UR10, UR7, UR22, URZ ;  /* 0x00000016070a72a5 */ /* 0x000fe4000f8e00ff */
[----:B------:R-:W-:Y:S02]  /*4550*/  USEL UR6, UR13, UR6, !UP2 ;  /* 0x000000060d067287 */ /* 0x000fe4000d000000 */
[----:B------:R-:W-:Y:S01]  /*4560*/  UISETP.NE.AND UP2, UPT, UR16, URZ, UPT ;  /* 0x000000ff1000728c */ /* 0x000fe2000bf45270 */
[----:B------:R-:W-:Y:S02]  /*4570*/  UMOV UR5, UR27 ;  /* 0x0000001b00057c82 */ /* 0x000fe40008000000 */
[----:B------:R-:W-:Y:S03]  /*4580*/  USHF.R.U32.HI UR12, URZ, UR49, UR5 ;  /* 0x00000031ff0c7299 */ /* 0x000fe60008011605 */
[----:B------:R-:W-:Y:S02]  /*4590*/  UMOV UR5, UR9 ;  /* 0x0000000900057c82 */ /* 0x000fe40008000000 */
[----:B------:R-:W-:Y:S03]  /*45a0*/  @UP1 USHF.R.U32.HI UR4, URZ, UR23, UR5 ;  /* 0x00000017ff041299 */ /* 0x000fe60008011605 */
[----:B------:R-:W-:Y:S01]  /*45b0*/  UMOV UR5, UR11 ;  /* 0x0000000b00057c82 */ /* 0x000fe20008000000 */
[----:B------:R-:W-:Y:S02]  /*45c0*/  UIMAD UR4, UR42, UR4, URZ ;  /* 0x000000042a0472a4 */ /* 0x000fe4000f8e02ff */
[----:B------:R-:W-:Y:S02]  /*45d0*/  @UP1 USHF.R.U32.HI UR7, URZ, UR23, UR5 ;  /* 0x00000017ff071299 */ /* 0x000fe40008011605 */
[----:B------:R-:W-:Y:S02]  /*45e0*/  USEL UR5, UR14, UR12, !UP0 ;  /* 0x0000000c0e057287 */ /* 0x000fe4000c000000 */
[----:B------:R-:W-:Y:S02]  /*45f0*/  UIMAD.WIDE.U32 UR10, UR6, UR22, URZ ;  /* 0x00000016060a72a5 */ /* 0x000fe4000f8e00ff */
[----:B------:R-:W-:Y:S02]  /*4600*/  UIMAD UR8, UR42, UR7, URZ ;  /* 0x000000072a0872a4 */ /* 0x000fe4000f8e02ff */
[----:B------:R-:W-:Y:S03]  /*4610*/  UISETP.GE.AND UP0, UPT, UR6, UR4, UPT ;  /* 0x000000040600728c */ /* 0x000fe6000bf06270 */
[----:B------:R-:W-:Y:S01]  /*4620*/  UMOV UR4, UR11 ;  /* 0x0000000b00047c82 */ /* 0x000fe20008000000 */
[----:B------:R-:W-:Y:S02]  /*4630*/  UISETP.GE.OR UP0, UPT, UR5, UR8, UP0 ;  /* 0x000000080500728c */ /* 0x000fe40008706670 */
[----:B------:R-:W-:Y:S02]  /*4640*/  USHF.R.U32.HI UR4, URZ, UR23, UR4 ;  /* 0x00000017ff047299 */ /* 0x000fe40008011604 */
[----:B------:R-:W-:Y:S02]  /*4650*/  UIMAD.WIDE.U32 UR8, UR5, UR22, URZ ;  /* 0x00000016050872a5 */ /* 0x000fe4000f8e00ff */
[----:B------:R-:W-:Y:S04]  /*4660*/  USEL UR10, UR6, UR4, !UP1 ;  /* 0x00000004060a7287 */ /* 0x000fe8000c800000 */
[----:B------:R-:W-:Y:S01]  /*4670*/  UIADD3 UR11, UPT, UPT, -UR10, URZ, URZ ;  /* 0x000000ff0a0b7290 */ /* 0x000fe2000fffe1ff */
[----:B------:R-:W-:Y:S02]  /*4680*/  @!UP0 UMOV UR4, UR9 ;  /* 0x0000000900048c82 */ /* 0x000fe40008000000 */
[----:B------:R-:W-:Y:S02]  /*4690*/  @!UP0 USHF.R.U32.HI UR4, URZ, UR23, UR4 ;  /* 0x00000017ff048299 */ /* 0x000fe40008011604 */
[----:B------:R-:W-:Y:S02]  /*46a0*/  UIMAD UR8, UR42, UR11, UR6 ;  /* 0x0000000b2a0872a4 */ /* 0x000fe4000f8e0206 */
[----:B------:R-:W-:Y:S02]  /*46b0*/  @!UP0 USEL UR4, UR5, UR4, !UP1 ;  /* 0x0000000405048287 */ /* 0x000fe4000c800000 */
[----:B------:R-:W-:Y:S02]  /*46c0*/  UISETP.NE.AND UP1, UPT, UR20, URZ, UPT ;  /* 0x000000ff1400728c */ /* 0x000fe4000bf25270 */
[----:B------:R-:W-:Y:S02]  /*46d0*/  @!UP0 UIMAD UR8, UR7, UR8, UR4 ;  /* 0x00000008070882a4 */ /* 0x000fe4000f8e0204 */
[----:B------:R-:W-:Y:S02]  /*46e0*/  @!UP0 UIADD3 UR9, UPT, UPT, UR10, -UR4, URZ ;  /* 0x800000040a098290 */ /* 0x000fe4000fffe0ff */
[----:B------:R-:W-:Y:S02]  /*46f0*/  UIADD3 UR4, UPT, UPT, -UR5, URZ, URZ ;  /* 0x000000ff05047290 */ /* 0x000fe4000fffe1ff */
[----:B------:R-:W-:Y:S02]  /*4700*/  UIADD3 UR7, UPT, UPT, -UR6, URZ, URZ ;  /* 0x000000ff06077290 */ /* 0x000fe4000fffe1ff */
[----:B------:R-:W-:Y:S02]  /*4710*/  @!UP0 UIMAD UR6, UR9, UR42, UR5 ;  /* 0x0000002a090682a4 */ /* 0x000fe4000f8e0205 */
[----:B------:R-:W-:Y:S02]  /*4720*/  UIMAD UR14, UR15, UR4, UR14 ;  /* 0x000000040f0e72a4 */ /* 0x000fe4000f8e020e */
[----:B------:R-:W-:Y:S01]  /*4730*/  UIMAD UR13, UR50, UR7, UR13 ;  /* 0x00000007320d72a4 */ /* 0x000fe2000f8e020d */
[----:B------:R-:W-:Y:S02]  /*4740*/  @!UP0 UMOV UR5, UR8 ;  /* 0x0000000800058c82 */ /* 0x000fe40008000000 */
[----:B------:R-:W-:Y:S02]  /*4750*/  UIMAD UR14, UR5, UR15, UR14 ;  /* 0x0000000f050e72a4 */ /* 0x000fe4000f8e020e */
[----:B------:R-:W-:Y:S11]  /*4760*/  UIMAD UR13, UR6, UR50, UR13 ;  /* 0x00000032060d72a4 */ /* 0x000ff6000f8e020d */
[----:B------:R-:W-:Y:S01]  /*4770*/  @!UPT UIADD3 URZ, UPT, UPT, URZ, URZ, URZ ;  /* 0x000000fffffff290 */ /* 0x000fe2000fffe0ff */
.L_x_74:
[----:B------:R-:W3:Y:S01]  /*4780*/  @!UP3 LDCU.128 UR8, c[0x0][0xb10] ;  /* 0x00016200ff08b7ac */ /* 0x000ee20008000c00 */
[----:B------:R-:W-:Y:S02]  /*4790*/  ISETP.NE.U32.AND P0, PT, RZ, UR30, PT ;  /* 0x0000001eff007c0c */ /* 0x000fe4000bf05070 */
[----:B------:R-:W-:Y:S02]  /*47a0*/  SHF.L.U32 R4, R11, 0x1f, RZ ;  /* 0x0000001f0b047819 */ /* 0x000fe400000006ff */
[----:B------:R-:W-:Y:S01]  /*47b0*/  ISETP.NE.AND.EX P0, PT, RZ, UR31, PT, P0 ;  /* 0x0000001fff007c0c */ /* 0x000fe2000bf05300 */
[----:B------:R-:W4:Y:S01]  /*47c0*/  @!UP3 LDCU UR5, c[0x0][0xb0c] ;  /* 0x00016180ff05b7ac */ /* 0x000f220008000800 */
[----:B------:R-:W-:Y:S02]  /*47d0*/  USHF.L.U32 UR35, UR24, 0x6, URZ ;  /* 0x0000000618237899 */ /* 0x000fe400080006ff */
[----:B------:R-:W-:Y:S02]  /*47e0*/  USHF.L.U32 UR34, UR28, 0x8, URZ ;  /* 0x000000081c227899 */ /* 0x000fe400080006ff */
[----:B---3--:R-:W-:Y:S07]  /*47f0*/  UIMAD.WIDE.U32 UR6, UR14, UR8, URZ ;  /* 0x000000080e0672a5 */ /* 0x008fee000f8e00ff */
[----:B------:R-:W-:Y:S01]  /*4800*/  @!UP3 UMOV UR4, UR7 ;  /* 0x000000070004bc82 */ /* 0x000fe20008000000 */
[----:B----4-:R-:W-:Y:S02]  /*4810*/  @!UP3 UISETP.NE.AND UP0, UPT, UR5, 0x1, UPT ;  /* 0x000000010500b88c */ /* 0x010fe4000bf05270 */
[----:B------:R-:W-:Y:S02]  /*4820*/  @!UP3 USHF.R.U32.HI UR4, URZ, UR9, UR4 ;  /* 0x00000009ff04b299 */ /* 0x000fe40008011604 */
[----:B------:R-:W-:Y:S02]  /*4830*/  UIMAD.WIDE.U32 UR6, UR13, UR11, URZ ;  /* 0x0000000b0d0672a5 */ /* 0x000fe4000f8e00ff */
[----:B------:R-:W-:Y:S02]  /*4840*/  @!UP3 USEL UR8, UR14, UR4, !UP0 ;  /* 0x000000040e08b287 */ /* 0x000fe4000c000000 */
[----:B------:R-:W-:Y:S03]  /*4850*/  @!UP3 UISETP.NE.AND UP0, UPT, UR10, 0x1, UPT ;  /* 0x000000010a00b88c */ /* 0x000fe6000bf05270 */
[----:B------:R-:W-:Y:S02]  /*4860*/  @!UP3 UMOV UR6, UR7 ;  /* 0x000000070006bc82 */ /* 0x000fe40008000000 */
[----:B------:R-:W3:Y:S02]  /*4870*/  @!UP3 LDCU UR4, c[0x0][0xb20] ;  /* 0x00016400ff04b7ac */ /* 0x000ee40008000800 */
[----:B---3--:R-:W-:Y:S04]  /*4880*/  @!UP3 USHF.R.U32.HI UR6, URZ, UR4, UR6 ;  /* 0x00000004ff06b299 */ /* 0x008fe80008011606 */
[----:B------:R-:W-:Y:S04]  /*4890*/  @!UP3 USEL UR6, UR13, UR6, !UP0 ;  /* 0x000000060d06b287 */ /* 0x000fe8000c000000 */
[----:B------:R-:W-:Y:S02]  /*48a0*/  @!UP3 UIADD3 UR4, UPT, UPT, -UR8, UR6, URZ ;  /* 0x000000060804b290 */ /* 0x000fe4000fffe1ff */
[----:B------:R-:W-:Y:S02]  /*48b0*/  @!UP3 UIADD3 UR6, UPT, UPT, UR8, -UR6, URZ ;  /* 0x800000060806b290 */ /* 0x000fe4000fffe0ff */
[----:B------:R-:W-:Y:S02]  /*48c0*/  @!UP3 UIMAD UR14, UR4, UR5, UR14 ;  /* 0x00000005040eb2a4 */ /* 0x000fe4000f8e020e */
[----:B------:R-:W-:Y:S01]  /*48d0*/  @!UP3 UIMAD UR13, UR6, UR10, UR13 ;  /* 0x0000000a060db2a4 */ /* 0x000fe2000f8e020d */
[----:B------:R-:W-:Y:S11]  /*48e0*/  BRA.U UP4, `(.L_x_75) ;  /* 0x0000000104107547 */ /* 0x000ff6000b800000 */
[----:B--2---:R-:W-:Y:S04]  /*48f0*/  MOV R0, UR39 ;  /* 0x0000002700007c02 */ /* 0x004fe80008000f00 */
[----:B------:R-:W-:Y:S04]  /*4900*/  SHF.L.U32 R5, R0, 0x1f, RZ ;  /* 0x0000001f00057819 */ /* 0x000fe800000006ff */
[----:B------:R-:W2:Y:S02]  /*4910*/  SYNCS.PHASECHK.TRANS64.TRYWAIT P1, [UR21+0x68], R5 ;  /* 0x00006805ff0075a7 */ /* 0x000ea40008021115 */
[----:B--2---:R-:W-:Y:S05]  /*4920*/  @!P1 BRA `(.L_x_76) ;  /* 0x0000005400509947 */ /* 0x004fea0003800000 */
.L_x_75:
[----:B------:R-:W-:Y:S05]  /*4930*/  BRA.U !UP6, `(.L_x_77) ;  /* 0x000000010e387547 */ /* 0x000fea000b800000 */
[----:B------:R-:W-:Y:S01]  /*4940*/  UPLOP3.LUT UP1, UPT, UPT, UPT, UP5, 0x80, 0x8 ;  /* 0x000000000008789c */ /* 0x000fe20003f2f050 */
[----:B--2---:R-:W-:Y:S01]  /*4950*/  HFMA2 R0, -RZ, RZ, 0, 5.9604644775390625e-08 ;  /* 0x00000001ff007431 */ /* 0x004fe200000001ff */
[----:B------:R-:W2:Y:S01]  /*4960*/  LDCU.64 UR8, c[0x0][0x358] ;  /* 0x00006b00ff0877ac */ /* 0x000ea20008000a00 */
[----:B------:R-:W-:Y:S03]  /*4970*/  IMAD.MOV.U32 R81, RZ, RZ, 0x1 ;  /* 0x00000001ff517424 */ /* 0x000fe600078e00ff */
[----:B------:R-:W-:Y:S05]  /*4980*/  PLOP3.LUT P1, PT, PT, PT, UP1, 0x80, 0x8 ;  /* 0x000000000008781c */ /* 0x000fea0003f2f018 */
[----:B------:R-:W3:Y:S01]  /*4990*/  @UP1 LDCU.64 UR4, c[0x0][0x888] ;  /* 0x00011100ff0417ac */ /* 0x000ee20008000a00 */
[----:B------:R-:W-:Y:S07]  /*49a0*/  @UP1 UIMAD UR6, UR36, UR30, URZ ;  /* 0x0000001e240612a4 */ /* 0x000fee000f8e02ff */
[----:B------:R-:W-:Y:S01]  /*49b0*/  @!P1 PRMT R81, R0, 0x7610, R81 ;  /* 0x0000761000519816 */ /* 0x000fe20000000051 */
[----:B---3--:R-:W-:Y:S06]  /*49c0*/  @UP1 UIMAD.WIDE UR4, UR6, 0x4, UR4 ;  /* 0x00000004060418a5 */ /* 0x008fec000f8e0204 */
[----:B------:R-:W-:Y:S01]  /*49d0*/  IMAD.U32 R6, RZ, RZ, UR4 ;  /* 0x00000004ff067e24 */ /* 0x000fe2000f8e00ff */
[----:B------:R-:W-:Y:S04]  /*49e0*/  MOV R7, UR5 ;  /* 0x0000000500077c02 */ /* 0x000fe80008000f00 */
[----:B------:R-:W3:Y:S01]  /*49f0*/  @!UP1 LDCU UR4, c[0x0][0x880] ;  /* 0x00011000ff0497ac */ /* 0x000ee20008000800 */
[----:B--2--5:R4:W5:Y:S02]  /*4a00*/  @P1 LDG.E R41, desc[UR8][R6.64] ;  /* 0x0000000806291981 */ /* 0x024964000c1e1900 */
[----:B---34-:R-:W-:Y:S07]  /*4a10*/  @!P1 IMAD.U32 R41, RZ, RZ, UR4 ;  /* 0x00000004ff299e24 */ /* 0x018fee000f8e00ff */
.L_x_77:
[----:B-----5:R-:W-:Y:S01]  /*4a20*/  @!P0 FSETP.EQ.AND P2, PT, R41, RZ, PT ;  /* 0x000000ff2900820b */ /* 0x020fe20003f42000 */
[----:B------:R-:W-:Y:S01]  /*4a30*/  @!UPT UIADD3 URZ, UPT, UPT, URZ, URZ, URZ ;  /* 0x000000fffffff290 */ /* 0x000fe2000fffe0ff */
[----:B------:R-:W-:Y:S11]  /*4a40*/  @!P0 BRA `(.L_x_78) ;  /* 0x0000000000148947 */ /* 0x000ff60003800000 */
[----:B------:R-:W-:Y:S02]  /*4a50*/  LOP3.LUT P0, RZ, R81, 0xff, RZ, 0xc0, !PT ;  /* 0x000000ff51ff7812 */ /* 0x000fe4000780c0ff */
[----:B------:R-:W-:Y:S04]  /*4a60*/  PLOP3.LUT P2, PT, PT, PT, UP1, 0x80, 0x8 ;  /* 0x000000000008781c */ /* 0x000fe80003f4f018 */
[----:B------:R-:W-:Y:S07]  /*4a70*/  PLOP3.LUT P2, PT, P2, PT, PT, 0x8, 0x80 ;  /* 0x000000000080781c */ /* 0x000fee000174e170 */
[----:B------:R-:W-:Y:S11]  /*4a80*/  @P0 FSETP.EQ.AND P2, PT, R41, RZ, PT ;  /* 0x000000ff2900020b */ /* 0x000ff60003f42000 */
[----:B------:R-:W-:Y:S02]  /*4a90*/  @!UPT UIADD3 URZ, UPT, UPT, URZ, URZ, URZ ;  /* 0x000000fffffff290 */ /* 0x000fe4000fffe0ff */
.L_x_78:
[----:B------:R-:W3:Y:S01]  /*4aa0*/  SYNCS.PHASECHK.TRANS64.TRYWAIT P0, [UR21+0x40], R4 ;  /* 0x00004004ff0075a7 */ /* 0x000ee20008001115 */
[----:B------:R-:W-:Y:S04]  /*4ab0*/  ELECT P1, URZ, PT ;  /* 0x0000000000ff782f */ /* 0x000fe80003820000 */
[----:B------:R-:W-:Y:S01]  /*4ac0*/  PLOP3.LUT P1, PT, P2, P1, PT, 0xf2, 0x2f ;  /* 0x00000000002f781c */ /* 0x000fe20001723e72 */
[----:B------:R-:W-:Y:S01]  /*4ad0*/  @!UPT UIADD3 URZ, UPT, UPT, URZ, URZ, URZ ;  /* 0x000000fffffff290 */ /* 0x000fe2000fffe0ff */
[----:B---3--:R-:W-:Y:S11]  /*4ae0*/  @!P0 BRA `(.L_x_79) ;  /* 0x0000005000f88947 */ /* 0x008ff60003800000 */
.L_x_162:
[----:B------:R-:W-:Y:S01]  /*4af0*/  @!P1 IADD3 R2, P0, PT, R12, 0x580, RZ ;  /* 0x000005800c029810 */ /* 0x000fe20007f1e0ff */
[----:B------:R-:W-:Y:S01]  /*4b00*/  VOTEU.ALL UP0, P1 ;  /* 0x0000000000ff7886 */ /* 0x000fe20000800000 */
[----:B------:R-:W-:Y:S01]  /*4b10*/  UMOV UR6, 0x0 ;  /* 0x0000000000067882 */ /* 0x000fe20000000000 */
[----:B------:R-:W-:Y:S01]  /*4b20*/  UMOV UR7, 0x10000000 ;  /* 0x1000000000077882 */ /* 0x000fe20000000000 */
[----:B------:R-:W-:Y:S01]  /*4b30*/  @!P1 R2UR UR5, R2 ;  /* 0x00000000020592ca */ /* 0x000fe200000e0000 */
[----:B--2---:R-:W-:Y:S01]  /*4b40*/  @!P1 IMAD.X R0, RZ, RZ, R13, P0 ;  /* 0x000000ffff009224 */ /* 0x004fe200000e060d */
[----:B------:R-:W-:Y:S01]  /*4b50*/  @!UP0 UIADD3 UR32, UPT, UPT, UR21, 0x400, URZ ;  /* 0x0000040015208890 */ /* 0x000fe2000fffe0ff */
[----:B------:R-:W-:Y:S03]  /*4b60*/  VOTEU.ALL UP0, P1 ;  /* 0x0000000000ff7886 */ /* 0x000fe60000800000 */
[----:B------:R-:W-:Y:S01]  /*4b70*/  @!P1 R2UR UR4, R0 ;  /* 0x00000000000492ca */ /* 0x000fe200000e0000 */
[----:B------:R-:W-:Y:S06]  /*4b80*/  @!P1 IMAD.MOV.U32 R0, RZ, RZ, 0x2000 ;  /* 0x00002000ff009424 */ /* 0x000fec00078e00ff */
[----:B------:R-:W-:Y:S06]  /*4b90*/  IMAD.U32 R6, RZ, RZ, UR5 ;  /* 0x00000005ff067e24 */ /* 0x000fec000f8e00ff */
[----:B------:R-:W-:Y:S01]  /*4ba0*/  IMAD.U32 R7, RZ, RZ, UR4 ;  /* 0x00000004ff077e24 */ /* 0x000fe2000f8e00ff */
[----:B------:R-:W-:Y:S04]  /*4bb0*/  @!P1 R2UR UR4, R6 ;  /* 0x00000000060492ca */ /* 0x000fe800000e0000 */
[----:B------:R-:W-:Y:S11]  /*4bc0*/  @!P1 R2UR UR5, R7 ;  /* 0x00000000070592ca */ /* 0x000ff600000e0000 */
[----:B------:R-:W-:Y:S02]  /*4bd0*/  @!UPT UIADD3 URZ, UPT, UPT, URZ, URZ, URZ ;  /* 0x000000fffffff290 */ /* 0x000fe4000fffe0ff */
[----:B------:R2:W-:Y:S01]  /*4be0*/  @!UP0 UTMALDG.3D [UR32], [UR4], desc[UR6] ;  /* 0x00000620040085b4 */ /* 0x0005e20008011000 */
[----:B------:R3:W-:Y:S01]  /*4bf0*/  @!P1 SYNCS.ARRIVE.TRANS64.RED.A0TR RZ, [UR21+0x20], R0 ;  /* 0x00002000ffff99a7 */ /* 0x0007e20008300415 */
[----:B--2---:R-:W-:Y:S09]  /*4c00*/  UPRMT UR4, UR47, 0x654, UR33 ;  /* 0x000006542f047896 */ /* 0x004ff20008000021 */
[----:B------:R-:W-:Y:S01]  /*4c10*/  SYNCS.ARRIVE.TRANS64.RED.A1T0 RZ, [UR4], RZ ;  /* 0x000000ffffff79a7 */ /* 0x000fe20008100404 */
[----:B------:R-:W2:Y:S02]  /*4c20*/  SYNCS.PHASECHK.TRANS64.TRYWAIT P0, [UR21+0x48], R4 ;  /* 0x00004804ff0075a7 */ /* 0x000ea40008001115 */
[----:B--23--:R-:W-:Y:S05]  /*4c30*/  @!P0 BRA `(.L_x_80) ;  /* 0x0000005000bc8947 */ /* 0x00cfea0003800000 */
.L_x_164:
[----:B------:R-:W-:Y:S01]  /*4c40*/  @!P1 IADD3 R2, P0, PT, R12, 0x580, RZ ;  /* 0x000005800c029810 */ /* 0x000fe20007f1e0ff */
[----:B------:R-:W-:Y:S01]  /*4c50*/  VOTEU.ALL UP0, P1 ;  /* 0x0000000000ff7886 */ /* 0x000fe20000800000 */
[----:B------:R-:W-:Y:S01]  /*4c60*/  UMOV UR6, 0x0 ;  /* 0x0000000000067882 */ /* 0x000fe20000000000 */
[----:B------:R-:W-:Y:S01]  /*4c70*/  UMOV UR7, 0x10000000 ;  /* 0x1000000000077882 */ /* 0x000fe20000000000 */
[----:B------:R-:W-:Y:S01]  /*4c80*/  @!P1 R2UR UR5, R2 ;  /* 0x00000000020592ca */ /* 0x000fe200000e0000 */
[----:B------:R-:W-:Y:S01]  /*4c90*/  @!P1 IMAD.X R0, RZ, RZ, R13, P0 ;  /* 0x000000ffff009224 */ /* 0x000fe200000e060d */
[----:B------:R-:W-:Y:S02]  /*4ca0*/  @!UP0 UIADD3 UR26, UPT, UPT, UR34, 0x40, URZ ;  /* 0x00000040221a8890 */ /* 0x000fe4000fffe0ff */
[----:B------:R-:W-:Y:S02]  /*4cb0*/  @!UP0 UIADD3 UR24, UPT, UPT, UR21, 0x2400, URZ ;  /* 0x0000240015188890 */ /* 0x000fe4000fffe0ff */
[----:B------:R-:W-:Y:S01]  /*4cc0*/  @!P1 R2UR UR4, R0 ;  /* 0x00000000000492ca */ /* 0x000fe200000e0000 */
[----:B------:R-:W-:Y:S01]  /*4cd0*/  VOTEU.ALL UP0, P1 ;  /* 0x0000000000ff7886 */ /* 0x000fe20000800000 */
[----:B------:R-:W-:Y:S01]  /*4ce0*/  UMOV UR27, UR35 ;  /* 0x00000023001b7c82 */ /* 0x000fe20008000000 */
[----:B------:R-:W-:Y:S01]  /*4cf0*/  UMOV UR28, UR36 ;  /* 0x00000024001c7c82 */ /* 0x000fe20008000000 */
[----:B------:R-:W-:Y:S03]  /*4d00*/  @!P1 IMAD.MOV.U32 R0, RZ, RZ, 0x2000 ;  /* 0x00002000ff009424 */ /* 0x000fe600078e00ff */
[----:B------:R-:W-:Y:S06]  /*4d10*/  IMAD.U32 R6, RZ, RZ, UR5 ;  /* 0x00000005ff067e24 */ /* 0x000fec000f8e00ff */
[----:B------:R-:W-:Y:S01]  /*4d20*/  IMAD.U32 R7, RZ, RZ, UR4 ;  /* 0x00000004ff077e24 */ /* 0x000fe2000f8e00ff */
[----:B------:R-:W-:Y:S04]  /*4d30*/  @!P1 R2UR UR4, R6 ;  /* 0x00000000060492ca */ /* 0x000fe800000e0000 */
[----:B------:R-:W-:Y:S11]  /*4d40*/  @!P1 R2UR UR5, R7 ;  /* 0x00000000070592ca */ /* 0x000ff600000e0000 */
[----:B------:R-:W-:Y:S02]  /*4d50*/  @!UPT UIADD3 URZ, UPT, UPT, URZ, URZ, URZ ;  /* 0x000000fffffff290 */ /* 0x000fe4000fffe0ff */
[----:B------:R3:W-:Y:S01]  /*4d60*/  @!UP0 UTMALDG.3D [UR24], [UR4], desc[UR6] ;  /* 0x00000618040085b4 */ /* 0x0007e20008011000 */
[----:B------:R4:W-:Y:S01]  /*4d70*/  @!P1 SYNCS.ARRIVE.TRANS64.RED.A0TR RZ, [UR21+0x28], R0 ;  /* 0x00002800ffff99a7 */ /* 0x0009e20008300415 */
[----:B---3--:R-:W-:Y:S09]  /*4d80*/  UPRMT UR4, UR47, 0x654, UR25 ;  /* 0x000006542f047896 */ /* 0x008ff20008000019 */
[----:B------:R-:W-:Y:S01]  /*4d90*/  SYNCS.ARRIVE.TRANS64.RED.A1T0 RZ, [UR4], RZ ;  /* 0x000000ffffff79a7 */ /* 0x000fe20008100404 */
[----:B------:R-:W3:Y:S02]  /*4da0*/  SYNCS.PHASECHK.TRANS64.TRYWAIT P0, [UR21+0x50], R4 ;  /* 0x00005004ff0075a7 */ /* 0x000ee40008001115 */
[----:B---34-:R-:W-:Y:S05]  /*4db0*/  @!P0 BRA `(.L_x_81) ;  /* 0x0000005000748947 */ /* 0x018fea0003800000 */
.L_x_166:
[----:B------:R-:W-:Y:S01]  /*4dc0*/  @!P1 IADD3 R2, P0, PT, R12, 0x580, RZ ;  /* 0x000005800c029810 */ /* 0x000fe20007f1e0ff */
[----:B------:R-:W-:Y:S01]  /*4dd0*/  VOTEU.ALL UP0, P1 ;  /* 0x0000000000ff7886 */ /* 0x000fe20000800000 */
[----:B------:R-:W-:Y:S01]  /*4de0*/  UMOV UR6, 0x0 ;  /* 0x0000000000067882 */ /* 0x000fe20000000000 */
[----:B------:R-:W-:Y:S01]  /*4df0*/  UMOV UR7, 0x10000000 ;  /* 0x1000000000077882 */ /* 0x000fe20000000000 */
[----:B------:R-:W-:Y:S01]  /*4e00*/  @!P1 R2UR UR5, R2 ;  /* 0x00000000020592ca */ /* 0x000fe200000e0000 */
[----:B------:R-:W-:Y:S01]  /*4e10*/  @!P1 IMAD.X R0, RZ, RZ, R13, P0 ;  /* 0x000000ffff009224 */ /* 0x000fe200000e060d */
[----:B------:R-:W-:Y:S01]  /*4e20*/  @!UP0 UIADD3 UR18, UPT, UPT, UR34, 0x80, URZ ;  /* 0x0000008022128890 */ /* 0x000fe2000fffe0ff */
[----:B------:R-:W-:Y:S01]  /*4e30*/  VIADD R10, R10, 0x1 ;  /* 0x000000010a0a7836 */ /* 0x000fe20000000000 */
        /* <DEDUP_REMOVED lines=17> */
.L_x_168:
[----:B------:R-:W-:Y:S01]  /*4f50*/  @!P1 IADD3 R2, P0, PT, R12, 0x580, RZ ;  /* 0x000005800c029810 */ /* 0x000fe20007f1e0ff */
[----:B------:R-:W-:Y:S01]  /*4f60*/  VOTEU.ALL UP0, P1 ;  /* 0x0000000000ff7886 */ /* 0x000fe20000800000 */
[----:B------:R-:W-:Y:S01]  /*4f70*/  UMOV UR6, 0x0 ;  /* 0x0000000000067882 */ /* 0x000fe20000000000 */
[----:B------:R-:W-:Y:S01]  /*4f80*/  UMOV UR7, 0x10000000 ;  /* 0x1000000000077882 */ /* 0x000fe20000000000 */
[----:B------:R-:W-:Y:S01]  /*4f90*/  @!P1 R2UR UR5, R2 ;  /* 0x00000000020592ca */ /* 0x000fe200000e0000 */
[----:B------:R-:W-:Y:S01]  /*4fa0*/  @!P1 IMAD.X R0, RZ, RZ, R13, P0 ;  /* 0x000000ffff009224 */ /* 0x000fe200000e060d */
[----:B------:R-:W-:Y:S01]  /*4fb0*/  @!UP0 UIADD3 UR10, UPT, UPT, UR34, 0xc0, URZ ;  /* 0x000000c0220a8890 */ /* 0x000fe2000fffe0ff */
[----:B------:R-:W-:Y:S01]  /*4fc0*/  R2UR UR16, R83 ;  /* 0x00000000531072ca */ /* 0x000fe200000e0000 */
[----:B------:R-:W-:Y:S01]  /*4fd0*/  @!UP0 UIADD3 UR8, UPT, UPT, UR21, 0x6400, URZ ;  /* 0x0000640015088890 */ /* 0x000fe2000fffe0ff */
[----:B------:R-:W-:Y:S01]  /*4fe0*/  ISETP.NE.AND P0, PT, R10, 0x2, PT ;  /* 0x000000020a00780c */ /* 0x000fe20003f05270 */
[----:B------:R-:W-:Y:S01]  /*4ff0*/  @!UP0 UIADD3 UR9, UPT, UPT, UR21, 0x38, URZ ;  /* 0x0000003815098890 */ /* 0x000fe2000fffe0ff */
[----:B------:R-:W-:Y:S01]  /*5000*/  @!P1 R2UR UR4, R0 ;  /* 0x00000000000492ca */ /* 0x000fe200000e0000 */
[----:B------:R-:W-:Y:S01]  /*5010*/  VOTEU.ALL UP0, P1 ;  /* 0x0000000000ff7886 */ /* 0x000fe20000800000 */
[----:B------:R-:W-:Y:S01]  /*5020*/  UMOV UR11, UR35 ;  /* 0x00000023000b7c82 */ /* 0x000fe20008000000 */
[----:B------:R-:W-:Y:S01]  /*5030*/  UMOV UR12, UR36 ;  /* 0x00000024000c7c82 */ /* 0x000fe20008000000 */
[----:B------:R-:W-:Y:S01]  /*5040*/  SEL R0, RZ, 0x1, P0 ;  /* 0x00000001ff007807 */ /* 0x000fe20000000000 */
[----:B------:R-:W-:Y:S01]  /*5050*/  UIADD3 UR24, UPT, UPT, UR14, UR63, URZ ;  /* 0x0000003f0e187290 */ /* 0x000fe2000fffe0ff */
[----:B--2---:R-:W-:Y:S01]  /*5060*/  IMAD.U32 R4, RZ, RZ, UR5 ;  /* 0x00000005ff047e24 */ /* 0x004fe2000f8e00ff */
[----:B------:R-:W-:Y:S01]  /*5070*/  LOP3.LUT R11, R11, 0x1, RZ, 0x3c, !PT ;  /* 0x000000010b0b7812 */ /* 0x000fe200078e3cff */
[----:B------:R-:W-:Y:S01]  /*5080*/  UMOV UR36, UR29 ;  /* 0x0000001d00247c82 */ /* 0x000fe20008000000 */
[----:B------:R-:W-:Y:S01]  /*5090*/  LOP3.LUT R9, R9, R0, RZ, 0x3c, !PT ;  /* 0x0000000009097212 */ /* 0x000fe200078e3cff */
[----:B------:R-:W-:Y:S01]  /*50a0*/  UIADD3 UR28, UPT, UPT, UR13, UR16, URZ ;  /* 0x000000100d1c7290 */ /* 0x000fe2000fffe0ff */
[----:B------:R-:W-:Y:S01]  /*50b0*/  SEL R10, R10, RZ, P0 ;  /* 0x000000ff0a0a7207 */ /* 0x000fe20000000000 */
[----:B------:R-:W-:Y:S01]  /*50c0*/  UPLOP3.LUT UP4, UPT, UPT, UPT, UPT, 0x80, 0x8 ;  /* 0x000000000008789c */ /* 0x000fe20003f8f070 */
[----:B------:R-:W-:Y:S01]  /*50d0*/  IMAD.U32 R5, RZ, RZ, UR4 ;  /* 0x00000004ff057e24 */ /* 0x000fe2000f8e00ff */
[----:B------:R-:W-:Y:S04]  /*50e0*/  @!P1 R2UR UR4, R4 ;  /* 0x00000000040492ca */ /* 0x000fe800000e0000 */
[----:B------:R-:W-:Y:S11]  /*50f0*/  @!P1 R2UR UR5, R5 ;  /* 0x00000000050592ca */ /* 0x000ff600000e0000 */
[----:B------:R-:W-:Y:S02]  /*5100*/  @!UPT UIADD3 URZ, UPT, UPT, URZ, URZ, URZ ;  /* 0x000000fffffff290 */ /* 0x000fe4000fffe0ff */
[----:B------:R2:W-:Y:S01]  /*5110*/  @!UP0 UTMALDG.3D [UR8], [UR4], desc[UR6] ;  /* 0x00000608040085b4 */ /* 0x0005e20008011000 */
[----:B------:R2:W-:Y:S01]  /*5120*/  @!P1 SYNCS.ARRIVE.TRANS64.RED.A0TR RZ, [UR21+0x38], R3 ;  /* 0x00003803ffff99a7 */ /* 0x0005e20008300415 */
[----:B------:R-:W-:Y:S01]  /*5130*/  SYNCS.ARRIVE.TRANS64.RED.A1T0 RZ, [UR40], RZ ;  /* 0x000000ffffff79a7 */ /* 0x000fe20008100428 */
[----:B------:R-:W-:Y:S05]  /*5140*/  BRA.U UP2, `(.L_x_83) ;  /* 0xfffffff102507547 */ /* 0x000fea000b83ffff */
[----:B--2---:R-:W-:-:S04]  /*5150*/  SHF.L.U32 R3, R11, 0x1f, RZ ;  /* 0x0000001f0b037819 */ /* 0x004fc800000006ff */
[----:B------:R-:W2:Y:S02]  /*5160*/  SYNCS.PHASECHK.TRANS64.TRYWAIT P0, [UR21+0x40], R3 ;  /* 0x00004003ff0075a7 */ /* 0x000ea40008001115 */
[----:B--2---:R-:W-:Y:S05]  /*5170*/  @!P0 BRA `(.L_x_84) ;  /* 0x0000004c00b48947 */ /* 0x004fea0003800000 */
.L_x_170:
[----:B------:R-:W3:Y:S02]  /*5180*/  SYNCS.PHASECHK.TRANS64.TRYWAIT P0, [UR21+0x48], R3 ;  /* 0x00004803ff0075a7 */ /* 0x000ee40008001115 */
[----:B---3--:R-:W-:Y:S05]  /*5190*/  @!P0 BRA `(.L_x_85) ;  /* 0x0000004c00c48947 */ /* 0x008fea0003800000 */
.L_x_172:
[----:B------:R-:W3:Y:S02]  /*51a0*/  SYNCS.PHASECHK.TRANS64.TRYWAIT P0, [UR21+0x50], R3 ;  /* 0x00005003ff0075a7 */ /* 0x000ee40008001115 */
[----:B---3--:R-:W-:Y:S05]  /*51b0*/  @!P0 BRA `(.L_x_86) ;  /* 0x0000004c00d48947 */ /* 0x008fea0003800000 */
.L_x_174:
[----:B--2---:R-:W-:-:S07]  /*51c0*/  MOV R0, UR21 ;  /* 0x0000001500007c02 */ /* 0x004fce0008000f00 */
.L_x_87:
[----:B--2---:R-:W-:-:S04]  /*51d0*/  SHF.L.U32 R3, R11, 0x1f, RZ ;  /* 0x0000001f0b037819 */ /* 0x004fc800000006ff */
[----:B------:R2:W3:Y:S03]  /*51e0*/  SYNCS.PHASECHK.TRANS64.TRYWAIT P0, [R0+URZ+0x58], R3 ;  /* 0x00005803000075a7 */ /* 0x0004e600080011ff */
[----:B---3--:R-:W-:Y:S05]  /*51f0*/  @!P0 NANOSLEEP.SYNCS 0x989680 ;  /* 0x009896800000895d */ /* 0x008fea0003900000 */
[----:B------:R-:W3:Y:S02]  /*5200*/  @!P0 SYNCS.PHASECHK.TRANS64 P0, [R0+URZ+0x58], R3 ;  /* 0x00005803000085a7 */ /* 0x000ee400080010ff */
[----:B-1-3--:R-:W-:Y:S05]  /*5210*/  @P0 EXIT ;  /* 0x000000000000094d */ /* 0x00afea0003800000 */
[----:B------:R-:W-:Y:S05]  /*5220*/  BRA `(.L_x_87) ;  /* 0xfffffffc00e87947 */ /* 0x000fea000383ffff */
.L_x_72:
[----:B------:R-:W-:-:S06]  /*5230*/  UISETP.GE.AND UP0, UPT, UR18, 0x4, UPT ;  /* 0x000000041200788c */ /* 0x000fcc000bf06270 */
[----:B------:R-:W-:-:S13]  /*5240*/  PLOP3.LUT P0, PT, PT, PT, UP0, 0x80, 0x8 ;  /* 0x000000000008781c */ /* 0x000fda0003f0f008 */
[----:B-1----:R-:W-:Y:S05]  /*5250*/  @!P0 EXIT ;  /* 0x000000000000894d */ /* 0x002fea0003800000 */
[----:B------:R-:W-:Y:S01]  /*5260*/  BAR.SYNC.DEFER_BLOCKING 0x6, 0xa0 ;  /* 0x0182800000007b1d */ /* 0x000fe20000010000 */
[C---:B------:R-:W-:Y:S01]  /*5270*/  IMAD.SHL.U32 R7, R93.reuse, 0x40, RZ ;  /* 0x000000405d077824 */ /* 0x040fe200078e00ff */
[C---:B------:R-:W-:Y:S01]  /*5280*/  R2P PR, R93.reuse, 0x6 ;  /* 0x000000065d007804 */ /* 0x040fe20000000000 */
[C---:B------:R-:W-:Y:S01]  /*5290*/  IMAD.SHL.U32 R2, R93.reuse, 0x8, RZ ;  /* 0x000000085d027824 */ /* 0x040fe200078e00ff */
[----:B------:R-:W-:Y:S01]  /*52a0*/  CS2R R88, SRZ ;  /* 0x0000000000587805 */ /* 0x000fe2000001ff00 */
[----:B------:R-:W-:Y:S01]  /*52b0*/  IMAD.U32 R37, R93, 0x10000, RZ ;  /* 0x000100005d257824 */ /* 0x000fe200078e00ff */
[----:B------:R-:W-:Y:S01]  /*52c0*/  UMOV UR44, 0x400 ;  /* 0x00000400002c7882 */ /* 0x000fe20000000000 */
[----:B------:R-:W1:Y:S01]  /*52d0*/  LDCU.64 UR4, c[0x0][0x890] ;  /* 0x00011200ff0477ac */ /* 0x000e620008000a00 */
[----:B------:R-:W2:Y:S01]  /*52e0*/  LDC.64 R78, c[0x0][0x8b0] ;  /* 0x00022c00ff4e7b82 */ /* 0x000ea20000000a00 */
[----:B------:R-:W-:Y:S01]  /*52f0*/  LOP3.LUT R3, R7, 0x1c0, RZ, 0xc0, !PT ;  /* 0x000001c007037812 */ /* 0x000fe200078ec0ff */
[----:B------:R-:W-:Y:S01]  /*5300*/  IMAD.SHL.U32 R80, R93, 0x20, RZ ;  /* 0x000000205d507824 */ /* 0x000fe200078e00ff */
[----:B------:R-:W-:Y:S01]  /*5310*/  ULEA UR44, UR47, UR44, 0x18 ;  /* 0x0000002c2f2c7291 */ /* 0x000fe2000f8ec0ff */
[----:B------:R-:W-:Y:S01]  /*5320*/  LOP3.LUT R7, R7, 0x200, RZ, 0xc0, !PT ;  /* 0x0000020007077812 */ /* 0x000fe200078ec0ff */
[----:B------:R-:W-:Y:S01]  /*5330*/  IMAD.MOV.U32 R91, RZ, RZ, 0x20 ;  /* 0x00000020ff5b7424 */ /* 0x000fe200078e00ff */
[----:B------:R-:W-:Y:S01]  /*5340*/  LOP3.LUT R2, R3, 0x38, R2, 0xf8, !PT ;  /* 0x0000003803027812 */ /* 0x000fe200078ef802 */
[----:B------:R-:W-:Y:S01]  /*5350*/  IMAD.MOV.U32 R90, RZ, RZ, 0x1 ;  /* 0x00000001ff5a7424 */ /* 0x000fe200078e00ff */
[----:B------:R-:W3:Y:S01]  /*5360*/  LDC.64 R76, c[0x0][0x8a8] ;  /* 0x00022a00ff4c7b82 */ /* 0x000ee20000000a00 */
[----:B------:R-:W-:Y:S01]  /*5370*/  SHF.R.U32.HI R3, RZ, 0x1, R93 ;  /* 0x00000001ff037819 */ /* 0x000fe2000001165d */
[----:B------:R-:W-:Y:S01]  /*5380*/  IMAD.MOV.U32 R36, RZ, RZ, RZ ;  /* 0x000000ffff247224 */ /* 0x000fe200078e00ff */
[----:B------:R-:W-:Y:S01]  /*5390*/  LOP3.LUT R37, R37, 0x600000, RZ, 0xc0, !PT ;  /* 0x0060000025257812 */ /* 0x000fe200078ec0ff */
[----:B------:R-:W-:Y:S01]  /*53a0*/  IMAD.MOV.U32 R87, RZ, RZ, RZ ;  /* 0x000000ffff577224 */ /* 0x000fe200078e00ff */
[----:B------:R-:W-:Y:S01]  /*53b0*/  LOP3.LUT R80, R7, 0xc00, R80, 0xf8, !PT ;  /* 0x00000c0007507812 */ /* 0x000fe200078ef850 */
[----:B------:R-:W4:Y:S01]  /*53c0*/  LDCU UR60, c[0x0][0x370] ;  /* 0x00006e00ff3c77ac */ /* 0x000f220008000800 */
[----:B------:R-:W-:Y:S01]  /*53d0*/  LOP3.LUT R3, R2, 0x8, R3, 0x78, !PT ;  /* 0x0000000802037812 */ /* 0x000fe200078e7803 */
[----:B------:R-:W4:Y:S01]  /*53e0*/  LDS R0, [UR44+0x120] ;  /* 0x0001202cff007984 */ /* 0x000f220008000800 */
[----:B-1----:R-:W-:Y:S01]  /*53f0*/  IMAD.U32 R95, RZ, RZ, UR4 ;  /* 0x00000004ff5f7e24 */ /* 0x002fe2000f8e00ff */
[----:B------:R-:W-:Y:S01]  /*5400*/  UIADD3 UR4, UPT, UPT, UR44, 0x400, URZ ;  /* 0x000004002c047890 */ /* 0x000fe2000fffe0ff */
[----:B------:R-:W-:Y:S01]  /*5410*/  SEL R92, R91, 0xffffffe0, !P2 ;  /* 0xffffffe05b5c7807 */ /* 0x000fe20005000000 */
[----:B------:R-:W-:Y:S01]  /*5420*/  IMAD.U32 R94, RZ, RZ, UR5 ;  /* 0x00000005ff5e7e24 */ /* 0x000fe2000f8e00ff */
[----:B------:R-:W-:Y:S01]  /*5430*/  LOP3.LUT R80, R80, R3, RZ, 0xfc, !PT ;  /* 0x0000000350507212 */ /* 0x000fe200078efcff */
[----:B------:R-:W1:Y:S01]  /*5440*/  LDCU UR43, c[0x0][0xb0c] ;  /* 0x00016180ff2b77ac */ /* 0x000e620008000800 */
[----:B------:R-:W-:Y:S01]  /*5450*/  LOP3.LUT R93, R93, 0x60, RZ, 0xc0, !PT ;  /* 0x000000605d5d7812 */ /* 0x000fe200078ec0ff */
[----:B------:R-:W-:Y:S01]  /*5460*/  IMAD.U32 R85, RZ, RZ, UR4 ;  /* 0x00000004ff557e24 */ /* 0x000fe2000f8e00ff */
[----:B------:R-:W-:Y:S01]  /*5470*/  SEL R91, R91, 0xffffffe0, !P1 ;  /* 0xffffffe05b5b7807 */ /* 0x000fe20004800000 */
[----:B------:R-:W1:Y:S01]  /*5480*/  LDCU UR39, c[0x0][0xb30] ;  /* 0x00016600ff2777ac */ /* 0x000e620008000800 */
[----:B------:R-:W1:Y:S01]  /*5490*/  LDCU.64 UR54, c[0x0][0x888] ;  /* 0x00011100ff3677ac */ /* 0x000e620008000a00 */
[----:B------:R-:W1:Y:S01]  /*54a0*/  LDCU.64 UR40, c[0x0][0xb28] ;  /* 0x00016500ff2877ac */ /* 0x000e620008000a00 */
[----:B------:R-:W1:Y:S01]  /*54b0*/  LDCU.128 UR56, c[0x0][0xb10] ;  /* 0x00016200ff3877ac */ /* 0x000e620008000c00 */
[----:B------:R-:W1:Y:S01]  /*54c0*/  LDCU UR53, c[0x0][0x374] ;  /* 0x00006e80ff3577ac */ /* 0x000e620008000800 */
[----:B------:R-:W-:Y:S01]  /*54d0*/  UMOV UR52, URZ ;  /* 0x000000ff00347c82 */ /* 0x000fe20008000000 */
[----:B------:R-:W-:Y:S01]  /*54e0*/  UMOV UR46, URZ ;  /* 0x000000ff002e7c82 */ /* 0x000fe20008000000 */
[----:B-1234-:R-:W-:-:S07]  /*54f0*/  IMAD.IADD R37, R0, 0x1, R37 ;  /* 0x0000000100257824 */ /* 0x01efce00078e0225 */
.L_x_131:
[C---:B------:R-:W-:Y:S02]  /*5500*/  LEA R3, R87.reuse, UR44, 0x3 ;  /* 0x0000002c57037c11 */ /* 0x040fe4000f8e18ff */
[----:B------:R-:W-:Y:S02]  /*5510*/  SHF.L.U32 R0, R88, 0x1f, RZ ;  /* 0x0000001f58007819 */ /* 0x000fe400000006ff */
[----:B------:R-:W-:Y:S02]  /*5520*/  LEA R5, R87, UR44, 0x4 ;  /* 0x0000002c57057c11 */ /* 0x000fe4000f8e20ff */
[----:B-1----:R-:W1:Y:S02]  /*5530*/  SYNCS.PHASECHK.TRANS64.TRYWAIT P0, [R3+URZ+0x70], R0 ;  /* 0x00007000030075a7 */ /* 0x002e6400080011ff */
[----:B-1----:R-:W-:Y:S05]  /*5540*/  @!P0 BRA `(.L_x_88) ;  /* 0x0000004c00088947 */ /* 0x002fea0003800000 */
.L_x_175:
        /* <DEDUP_REMOVED lines=11> */
[----:B------:R-:W-:Y:S01]  /*5600*/  PLOP3.LUT P0, PT, PT, PT, UP1, 0x80, 0x8 ;  /* 0x000000000008781c */ /* 0x000fe20003f0f018 */
[----:B------:R-:W-:Y:S11]  /*5610*/  UP2UR UR62, UPR, URZ, 0x2 ;  /* 0x00000002ff3e7883 */ /* 0x000ff60008000000 */
[----:B------:R-:W-:Y:S01]  /*5620*/  @!UPT UIADD3 URZ, UPT, UPT, URZ, URZ, URZ ;  /* 0x000000fffffff290 */ /* 0x000fe2000fffe0ff */
[----:B-1----:R-:W-:Y:S02]  /*5630*/  @P0 SHF.R.U32.HI R0, RZ, 0x10, R5 ;  /* 0x00000010ff000819 */ /* 0x002fe40000011605 */
        /* <DEDUP_REMOVED lines=12> */
[----:B------:R-:W2:Y:S01]  /*5700*/  LDCU UR12, c[0x0][0xb20] ;  /* 0x00016400ff0c77ac */ /* 0x000ea20008000800 */
[----:B------:R-:W-:Y:S02]  /*5710*/  UIMAD.WIDE.U32 UR4, UR53, UR59, URZ ;  /* 0x0000003b350472a5 */ /* 0x000fe4000f8e00ff */
[----:B------:R-:W-:Y:S02]  /*5720*/  UIMAD.WIDE.U32 UR6, UR60, UR56, URZ ;  /* 0x000000383c0672a5 */ /* 0x000fe4000f8e00ff */
[----:B------:R-:W-:Y:S02]  /*5730*/  UISETP.NE.AND UP0, UPT, UR58, 0x1, UPT ;  /* 0x000000013a00788c */ /* 0x000fe4000bf05270 */
[----:B------:R-:W-:Y:S02]  /*5740*/  UIMAD.WIDE.U32 UR8, UR37, UR59, URZ ;  /* 0x0000003b250872a5 */ /* 0x000fe4000f8e00ff */
[----:B------:R-:W-:Y:S02]  /*5750*/  UIMAD.WIDE.U32 UR10, UR38, UR56, URZ ;  /* 0x00000038260a72a5 */ /* 0x000fe4000f8e00ff */
[----:B------:R-:W-:Y:S02]  /*5760*/  UISETP.NE.AND UP1, UPT, UR43, 0x1, UPT ;  /* 0x000000012b00788c */ /* 0x000fe4000bf25270 */
[----:B------:R-:W-:Y:S01]  /*5770*/  UISETP.NE.AND UP2, UPT, UR42, 0x1, UPT ;  /* 0x000000012a00788c */ /* 0x000fe2000bf45270 */
[----:B------:R-:W-:Y:S02]  /*5780*/  UMOV UR4, UR5 ;  /* 0x0000000500047c82 */ /* 0x000fe40008000000 */
[----:B--2---:R-:W-:Y:S03]  /*5790*/  USHF.R.U32.HI UR5, URZ, UR12, UR4 ;  /* 0x0000000cff057299 */ /* 0x004fe60008011604 */
[----:B------:R-:W-:Y:S02]  /*57a0*/  UMOV UR4, UR7 ;  /* 0x0000000700047c82 */ /* 0x000fe40008000000 */
[----:B------:R-:W-:Y:S02]  /*57b0*/  USHF.R.U32.HI UR7, URZ, UR57, UR4 ;  /* 0x00000039ff077299 */ /* 0x000fe40008011604 */
[----:B------:R-:W-:Y:S02]  /*57c0*/  USEL UR4, UR53, UR5, !UP0 ;  /* 0x0000000535047287 */ /* 0x000fe4000c000000 */
[----:B------:R-:W-:Y:S01]  /*57d0*/  USEL UR7, UR60, UR7, !UP1 ;  /* 0x000000073c077287 */ /* 0x000fe2000c800000 */
[----:B------:R-:W-:Y:S01]  /*57e0*/  UMOV UR5, UR9 ;  /* 0x0000000900057c82 */ /* 0x000fe20008000000 */
[----:B------:R-:W-:Y:S02]  /*57f0*/  UIMAD.WIDE.U32 UR8, UR4, UR40, URZ ;  /* 0x00000028040872a5 */ /* 0x000fe4000f8e00ff */
[----:B------:R-:W-:Y:S03]  /*5800*/  USHF.R.U32.HI UR6, URZ, UR12, UR5 ;  /* 0x0000000cff067299 */ /* 0x000fe60008011605 */
[----:B------:R-:W-:Y:S01]  /*5810*/  UMOV UR5, UR11 ;  /* 0x0000000b00057c82 */ /* 0x000fe20008000000 */
[----:B------:R-:W-:Y:S02]  /*5820*/  UIMAD.WIDE.U32 UR10, UR7, UR40, URZ ;  /* 0x00000028070a72a5 */ /* 0x000fe4000f8e00ff */
[----:B------:R-:W-:Y:S02]  /*5830*/  USHF.R.U32.HI UR12, URZ, UR57, UR5 ;  /* 0x00000039ff0c7299 */ /* 0x000fe40008011605 */
[----:B------:R-:W-:Y:S01]  /*5840*/  USEL UR6, UR37, UR6, !UP0 ;  /* 0x0000000625067287 */ /* 0x000fe2000c000000 */
[----:B------:R-:W-:Y:S02]  /*5850*/  UMOV UR5, UR9 ;  /* 0x0000000900057c82 */ /* 0x000fe40008000000 */
[----:B------:R-:W-:Y:S01]  /*5860*/  UMOV UR10, UR11 ;  /* 0x0000000b000a7c82 */ /* 0x000fe20008000000 */
[----:B------:R-:W-:Y:S02]  /*5870*/  @UP2 USHF.R.U32.HI UR4, URZ, UR41, UR5 ;  /* 0x00000029ff042299 */ /* 0x000fe40008011605 */
[----:B------:R-:W-:Y:S02]  /*5880*/  @UP2 USHF.R.U32.HI UR7, URZ, UR41, UR10 ;  /* 0x00000029ff072299 */ /* 0x000fe4000801160a */
[----:B------:R-:W-:Y:S02]  /*5890*/  UIMAD UR4, UR42, UR4, URZ ;  /* 0x000000042a0472a4 */ /* 0x000fe4000f8e02ff */
[----:B------:R-:W-:Y:S02]  /*58a0*/  UIMAD.WIDE.U32 UR10, UR6, UR40, URZ ;  /* 0x00000028060a72a5 */ /* 0x000fe4000f8e00ff */
[----:B------:R-:W-:Y:S02]  /*58b0*/  USEL UR5, UR38, UR12, !UP1 ;  /* 0x0000000c26057287 */ /* 0x000fe4000c800000 */
[----:B------:R-:W-:Y:S02]  /*58c0*/  UIMAD UR8, UR42, UR7, URZ ;  /* 0x000000072a0872a4 */ /* 0x000fe4000f8e02ff */
[----:B------:R-:W-:Y:S03]  /*58d0*/  UISETP.GE.AND UP0, UPT, UR6, UR4, UPT ;  /* 0x000000040600728c */ /* 0x000fe6000bf06270 */
[----:B------:R-:W-:Y:S01]  /*58e0*/  UMOV UR4, UR11 ;  /* 0x0000000b00047c82 */ /* 0x000fe20008000000 */
[----:B------:R-:W-:Y:S02]  /*58f0*/  UISETP.GE.OR UP0, UPT, UR5, UR8, UP0 ;  /* 0x000000080500728c */ /* 0x000fe40008706670 */
[----:B------:R-:W-:Y:S02]  /*5900*/  USHF.R.U32.HI UR4, URZ, UR41, UR4 ;  /* 0x00000029ff047299 */ /* 0x000fe40008011604 */
[----:B------:R-:W-:Y:S02]  /*5910*/  UIMAD.WIDE.U32 UR8, UR5, UR40, URZ ;  /* 0x00000028050872a5 */ /* 0x000fe4000f8e00ff */
[----:B------:R-:W-:Y:S02]  /*5920*/  USEL UR11, UR6, UR4, !UP2 ;  /* 0x00000004060b7287 */ /* 0x000fe4000d000000 */
[----:B------:R-:W-:Y:S02]  /*5930*/  UIADD3 UR8, UPT, UPT, -UR5, URZ, URZ ;  /* 0x000000ff05087290 */ /* 0x000fe4000fffe1ff */
[----:B------:R-:W-:Y:S01]  /*5940*/  UIADD3 UR10, UPT, UPT, -UR11, URZ, URZ ;  /* 0x000000ff0b0a7290 */ /* 0x000fe2000fffe1ff */
[----:B------:R-:W-:Y:S01]  /*5950*/  @!UP0 UMOV UR4, UR9 ;  /* 0x0000000900048c82 */ /* 0x000fe20008000000 */
[----:B------:R-:W-:Y:S02]  /*5960*/  UIADD3 UR9, UPT, UPT, -UR6, URZ, URZ ;  /* 0x000000ff06097290 */ /* 0x000fe4000fffe1ff */
[----:B------:R-:W-:Y:S02]  /*5970*/  @!UP0 USHF.R.U32.HI UR4, URZ, UR41, UR4 ;  /* 0x00000029ff048299 */ /* 0x000fe40008011604 */
[----:B------:R-:W-:Y:S02]  /*5980*/  UIMAD UR10, UR42, UR10, UR6 ;  /* 0x0000000a2a0a72a4 */ /* 0x000fe4000f8e0206 */
[----:B------:R-:W-:Y:S04]  /*5990*/  @!UP0 USEL UR4, UR5, UR4, !UP2 ;  /* 0x0000000405048287 */ /* 0x000fe8000d000000 */
[----:B------:R-:W-:Y:S02]  /*59a0*/  @!UP0 UIMAD UR10, UR7, UR10, UR4 ;  /* 0x0000000a070a82a4 */ /* 0x000fe4000f8e0204 */
[----:B------:R-:W-:Y:S02]  /*59b0*/  @!UP0 UIADD3 UR11, UPT, UPT, UR11, -UR4, URZ ;  /* 0x800000040b0b8290 */ /* 0x000fe4000fffe0ff */
[----:B------:R-:W-:Y:S02]  /*59c0*/  UIMAD UR7, UR43, UR8, UR38 ;  /* 0x000000082b0772a4 */ /* 0x000fe4000f8e0226 */
[----:B------:R-:W-:Y:S02]  /*59d0*/  @!UP0 UIMAD UR6, UR11, UR42, UR5 ;  /* 0x0000002a0b0682a4 */ /* 0x000fe4000f8e0205 */
[----:B------:R-:W-:Y:S01]  /*59e0*/  UIMAD UR4, UR58, UR9, UR37 ;  /* 0x000000093a0472a4 */ /* 0x000fe2000f8e0225 */
[----:B------:R-:W-:Y:S02]  /*59f0*/  @!UP0 UMOV UR5, UR10 ;  /* 0x0000000a00058c82 */ /* 0x000fe40008000000 */
[----:B------:R-:W-:Y:S02]  /*5a00*/  UIMAD UR38, UR5, UR43, UR7 ;  /* 0x0000002b052672a4 */ /* 0x000fe4000f8e0207 */
[----:B------:R-:W-:Y:S11]  /*5a10*/  UIMAD UR37, UR6, UR58, UR4 ;  /* 0x0000003a062572a4 */ /* 0x000ff6000f8e0204 */
[----:B------:R-:W-:Y:S01]  /*5a20*/  @!UPT UIADD3 URZ, UPT, UPT, URZ, URZ, URZ ;  /* 0x000000fffffff290 */ /* 0x000fe2000fffe0ff */
.L_x_89:
[----:B------:R-:W-:Y:S01]  /*5a30*/  UISETP.NE.AND UP0, UPT, UR39, 0x1, UPT ;  /* 0x000000012700788c */ /* 0x000fe2000bf05270 */
[----:B------:R-:W-:Y:S01]  /*5a40*/  LOP3.LUT P0, RZ, R85, 0x3f0, RZ, 0xc0, !PT ;  /* 0x000003f055ff7812 */ /* 0x000fe2000780c0ff */
[----:B------:R-:W-:Y:S01]  /*5a50*/  USHF.L.U32 UR50, UR24, 0x6, URZ ;  /* 0x0000000618327899 */ /* 0x000fe200080006ff */
[----:B------:R-:W-:Y:S01]  /*5a60*/  BSSY.RECONVERGENT B6, `(.L_x_90) ;  /* 0x0000034000067945 */ /* 0x000fe20003800200 */
[----:B------:R-:W-:Y:S01]  /*5a70*/  USHF.L.U32 UR49, UR28, 0x8, URZ ;  /* 0x000000081c317899 */ /* 0x000fe200080006ff */
[----:B------:R-:W-:Y:S06]  /*5a80*/  IADD3 R87, PT, PT, R87, 0x1, RZ ;  /* 0x0000000157577810 */ /* 0x000fec0007ffe0ff */
[----:B------:R-:W2:Y:S01]  /*5a90*/  @!UP0 LDCU.128 UR12, c[0x0][0xb10] ;  /* 0x00016200ff0c87ac */ /* 0x000ea20008000c00 */
[----:B------:R-:W3:Y:S01]  /*5aa0*/  @!UP0 LDCU UR5, c[0x0][0xb0c] ;  /* 0x00016180ff0587ac */ /* 0x000ee20008000800 */
[----:B------:R-:W4:Y:S01]  /*5ab0*/  @!UP0 LDCU UR10, c[0x0][0xb20] ;  /* 0x00016400ff0a87ac */ /* 0x000f220008000800 */
[----:B--2---:R-:W-:Y:S02]  /*5ac0*/  UIMAD.WIDE.U32 UR8, UR38, UR12, URZ ;  /* 0x0000000c260872a5 */ /* 0x004fe4000f8e00ff */
[----:B------:R-:W-:Y:S02]  /*5ad0*/  UIMAD.WIDE.U32 UR6, UR37, UR15, URZ ;  /* 0x0000000f250672a5 */ /* 0x000fe4000f8e00ff */
[----:B------:R-:W-:Y:S03]  /*5ae0*/  @!UP0 UISETP.NE.AND UP1, UPT, UR14, 0x1, UPT ;  /* 0x000000010e00888c */ /* 0x000fe6000bf25270 */
[----:B------:R-:W-:Y:S01]  /*5af0*/  @!UP0 UMOV UR4, UR9 ;  /* 0x0000000900048c82 */ /* 0x000fe20008000000 */
[----:B---3--:R-:W-:Y:S02]  /*5b00*/  @!UP0 UISETP.NE.AND UP2, UPT, UR5, 0x1, UPT ;  /* 0x000000010500888c */ /* 0x008fe4000bf45270 */
[----:B------:R-:W-:Y:S01]  /*5b10*/  @!UP0 USHF.R.U32.HI UR4, URZ, UR13, UR4 ;  /* 0x0000000dff048299 */ /* 0x000fe20008011604 */
[----:B------:R-:W-:Y:S02]  /*5b20*/  @!UP0 UMOV UR6, UR7 ;  /* 0x0000000700068c82 */ /* 0x000fe40008000000 */
[----:B----4-:R-:W-:Y:S02]  /*5b30*/  @!UP0 USHF.R.U32.HI UR6, URZ, UR10, UR6 ;  /* 0x0000000aff068299 */ /* 0x010fe40008011606 */
[----:B------:R-:W-:Y:S02]  /*5b40*/  @!UP0 USEL UR7, UR38, UR4, !UP2 ;  /* 0x0000000426078287 */ /* 0x000fe4000d000000 */
[----:B------:R-:W-:Y:S04]  /*5b50*/  @!UP0 USEL UR6, UR37, UR6, !UP1 ;  /* 0x0000000625068287 */ /* 0x000fe8000c800000 */
[----:B------:R-:W-:Y:S02]  /*5b60*/  @!UP0 UIADD3 UR4, UPT, UPT, -UR7, UR6, URZ ;  /* 0x0000000607048290 */ /* 0x000fe4000fffe1ff */
[----:B------:R-:W-:Y:S02]  /*5b70*/  @!UP0 UIADD3 UR6, UPT, UPT, UR7, -UR6, URZ ;  /* 0x8000000607068290 */ /* 0x000fe4000fffe0ff */
[----:B------:R-:W-:Y:S02]  /*5b80*/  @!UP0 UIMAD UR38, UR4, UR5, UR38 ;  /* 0x00000005042682a4 */ /* 0x000fe4000f8e0226 */
[----:B------:R-:W-:Y:S01]  /*5b90*/  @!UP0 UIMAD UR37, UR6, UR14, UR37 ;  /* 0x0000000e062582a4 */ /* 0x000fe2000f8e0225 */
[----:B------:R-:W-:Y:S11]  /*5ba0*/  @!P0 BRA `(.L_x_91) ;  /* 0x00000000007c8947 */ /* 0x000ff60003800000 */
[----:B------:R-:W2:Y:S01]  /*5bb0*/  LDCU.64 UR8, c[0x4][0x80] ;  /* 0x01001000ff0877ac */ /* 0x000ea20008000a00 */
[----:B------:R-:W-:Y:S01]  /*5bc0*/  MOV R2, 0x0 ;  /* 0x0000000000027802 */ /* 0x000fe20000000f00 */
[----:B------:R-:W-:Y:S02]  /*5bd0*/  HFMA2 R12, -RZ, RZ, 0, 5.9604644775390625e-08 ;  /* 0x00000001ff0c7431 */ /* 0x000fe400000001ff */
[----:B------:R-:W-:Y:S01]  /*5be0*/  IMAD.MOV.U32 R8, RZ, RZ, 0x70 ;  /* 0x00000070ff087424 */ /* 0x000fe200078e00ff */
[----:B------:R3:W4:Y:S01]  /*5bf0*/  LDC.64 R14, c[0x4][R2] ;  /* 0x01000000020e7b82 */ /* 0x0007220000000a00 */
[----:B------:R-:W1:Y:S01]  /*5c00*/  LDCU.64 UR6, c[0x4][0x88] ;  /* 0x01001100ff0677ac */ /* 0x000e620008000a00 */
[----:B------:R-:W-:Y:S01]  /*5c10*/  IMAD.MOV.U32 R13, RZ, RZ, RZ ;  /* 0x000000ffff0d7224 */ /* 0x000fe200078e00ff */
[----:B------:R-:W1:Y:S01]  /*5c20*/  LDCU.64 UR4, c[0x4][0x8] ;  /* 0x01000100ff0477ac */ /* 0x000e620008000a00 */
[----:B--2---:R-:W-:Y:S01]  /*5c30*/  MOV R5, UR9 ;  /* 0x0000000900057c02 */ /* 0x004fe20008000f00 */
[----:B------:R-:W-:Y:S01]  /*5c40*/  IMAD.U32 R4, RZ, RZ, UR8 ;  /* 0x00000008ff047e24 */ /* 0x000fe2000f8e00ff */
[----:B-1----:R-:W-:Y:S01]  /*5c50*/  MOV R7, UR7 ;  /* 0x0000000700077c02 */ /* 0x002fe20008000f00 */
[----:B------:R-:W-:Y:S01]  /*5c60*/  IMAD.U32 R6, RZ, RZ, UR6 ;  /* 0x00000006ff067e24 */ /* 0x000fe2000f8e00ff */
[----:B------:R-:W-:Y:S01]  /*5c70*/  MOV R11, UR5 ;  /* 0x00000005000b7c02 */ /* 0x000fe20008000f00 */
[----:B------:R-:W-:Y:S02]  /*5c80*/  IMAD.U32 R10, RZ, RZ, UR4 ;  /* 0x00000004ff0a7e24 */ /* 0x000fe4000f8e00ff */
[----:B------:R-:W-:Y:S07]  /*5c90*/  LEPC R20, `(.L_x_92) ;  /* 0x000000001014794e */ /* 0x000fee0000000000 */
[----:B---345:R-:W-:Y:S05]  /*5ca0*/  CALL.ABS.NOINC R14 ;  /* 0x000000000e007343 */ /* 0x038fea0003c00000 */
.L_x_92:
[----:B------:R-:W1:Y:S01]  /*5cb0*/  LDCU.64 UR8, c[0x4][0x80] ;  /* 0x01001000ff0877ac */ /* 0x000e620008000a00 */
[----:B------:R-:W2:Y:S01]  /*5cc0*/  LDC.64 R2, c[0x4][R2] ;  /* 0x0100000002027b82 */ /* 0x000ea20000000a00 */
[----:B------:R-:W-:Y:S02]  /*5cd0*/  HFMA2 R12, -RZ, RZ, 0, 5.9604644775390625e-08 ;  /* 0x00000001ff0c7431 */ /* 0x000fe400000001ff */
[----:B------:R-:W-:Y:S02]  /*5ce0*/  IMAD.MOV.U32 R8, RZ, RZ, 0x70 ;  /* 0x00000070ff087424 */ /* 0x000fe400078e00ff */
[----:B------:R-:W-:Y:S01]  /*5cf0*/  IMAD.MOV.U32 R13, RZ, RZ, RZ ;  /* 0x000000ffff0d7224 */ /* 0x000fe200078e00ff */
[----:B------:R-:W3:Y:S01]  /*5d00*/  LDCU.64 UR6, c[0x4][0x88] ;  /* 0x01001100ff0677ac */ /* 0x000ee20008000a00 */
[----:B------:R-:W4:Y:S01]  /*5d10*/  LDCU.64 UR4, c[0x4][0x8] ;  /* 0x01000100ff0477ac */ /* 0x000f220008000a00 */
[----:B-1----:R-:W-:Y:S02]  /*5d20*/  MOV R4, UR8 ;  /* 0x0000000800047c02 */ /* 0x002fe40008000f00 */
[----:B------:R-:W-:Y:S02]  /*5d30*/  MOV R5, UR9 ;  /* 0x0000000900057c02 */ /* 0x000fe40008000f00 */
[----:B---3--:R-:W-:Y:S01]  /*5d40*/  MOV R7, UR7 ;  /* 0x0000000700077c02 */ /* 0x008fe20008000f00 */
[----:B------:R-:W-:Y:S01]  /*5d50*/  IMAD.U32 R6, RZ, RZ, UR6 ;  /* 0x00000006ff067e24 */ /* 0x000fe2000f8e00ff */
[----:B----4-:R-:W-:Y:S01]  /*5d60*/  MOV R11, UR5 ;  /* 0x00000005000b7c02 */ /* 0x010fe20008000f00 */
[----:B------:R-:W-:Y:S02]  /*5d70*/  IMAD.U32 R10, RZ, RZ, UR4 ;  /* 0x00000004ff0a7e24 */ /* 0x000fe4000f8e00ff */
[----:B------:R-:W-:Y:S07]  /*5d80*/  LEPC R20, `(.L_x_91) ;  /* 0x000000001014794e */ /* 0x000fee0000000000 */
[----:B--2---:R-:W-:Y:S05]  /*5d90*/  CALL.ABS.NOINC R2 ;  /* 0x0000000002007343 */ /* 0x004fea0003c00000 */
.L_x_91:
[----:B------:R-:W-:Y:S05]  /*5da0*/  BSYNC.RECONVERGENT B6 ;  /* 0x0000000000067941 */ /* 0x000fea0003800200 */
.L_x_90:
[----:B------:R-:W-:Y:S02]  /*5db0*/  R2UR UR6, R84 ;  /* 0x00000000540672ca */ /* 0x000fe400000e0000 */
[----:B------:R-:W-:Y:S02]  /*5dc0*/  R2UR UR5, R95 ;  /* 0x000000005f0572ca */ /* 0x000fe400000e0000 */
[----:B------:R-:W-:Y:S02]  /*5dd0*/  R2UR UR4, R94 ;  /* 0x000000005e0472ca */ /* 0x000fe400000e0000 */
[----:B------:R-:W-:Y:S02]  /*5de0*/  ISETP.NE.U32.AND P4, PT, R78, RZ, PT ;  /* 0x000000ff4e00720c */ /* 0x000fe40003f85070 */
[----:B------:R-:W-:Y:S02]  /*5df0*/  ISETP.NE.U32.AND P2, PT, RZ, UR54, PT ;  /* 0x00000036ff007c0c */ /* 0x000fe4000bf45070 */
[----:B------:R-:W-:Y:S02]  /*5e00*/  ISETP.NE.AND.EX P4, PT, R79, RZ, PT, P4 ;  /* 0x000000ff4f00720c */ /* 0x000fe40003f85340 */
[----:B------:R-:W-:Y:S01]  /*5e10*/  ISETP.NE.AND.EX P2, PT, RZ, UR55, PT, P2 ;  /* 0x00000037ff007c0c */ /* 0x000fe2000bf45320 */
[----:B------:R-:W-:Y:S02]  /*5e20*/  UISETP.NE.AND UP2, UPT, UR6, URZ, UPT ;  /* 0x000000ff0600728c */ /* 0x000fe4000bf45270 */
[----:B------:R-:W-:Y:S04]  /*5e30*/  UISETP.NE.U32.AND UP0, UPT, UR5, URZ, UPT ;  /* 0x000000ff0500728c */ /* 0x000fe8000bf05070 */
[----:B------:R-:W-:Y:S01]  /*5e40*/  UISETP.NE.AND.EX UP1, UPT, UR4, URZ, UPT, UP0 ;  /* 0x000000ff0400728c */ /* 0x000fe2000bf25300 */
[----:B------:R-:W-:Y:S01]  /*5e50*/  PLOP3.LUT P1, PT, PT, PT, UP2, 0x80, 0x8 ;  /* 0x000000000008781c */ /* 0x000fe20003f2f028 */
[----:B------:R-:W-:Y:S03]  /*5e60*/  UPLOP3.LUT UP0, UPT, UPT, UPT, UPT, 0x40, 0x4 ;  /* 0x000000000004789c */ /* 0x000fe60003f0e870 */
[----:B------:R-:W-:Y:S06]  /*5e70*/  @UP2 UPLOP3.LUT UP0, UPT, UPT, UPT, UP1, 0x80, 0x8 ;  /* 0x000000000008289c */ /* 0x000fec0003f0f010 */
[----:B------:R-:W-:Y:S01]  /*5e80*/  PLOP3.LUT P0, PT, PT, PT, UP0, 0x80, 0x8 ;  /* 0x000000000008781c */ /* 0x000fe20003f0f008 */
[----:B------:R-:W-:Y:S01]  /*5e90*/  @!UPT UIADD3 URZ, UPT, UPT, URZ, URZ, URZ ;  /* 0x000000fffffff290 */ /* 0x000fe2000fffe0ff */
[----:B------:R-:W-:Y:S11]  /*5ea0*/  BRA.U !UP1, `(.L_x_93) ;  /* 0x0000000109407547 */ /* 0x000ff6000b800000 */
[----:B------:R-:W-:Y:S01]  /*5eb0*/  UISETP.NE.U32.AND UP0, UPT, UR54, URZ, UPT ;  /* 0x000000ff3600728c */ /* 0x000fe2000bf05070 */
[----:B------:R-:W-:Y:S01]  /*5ec0*/  R2UR UR6, R95 ;  /* 0x000000005f0672ca */ /* 0x000fe200000e0000 */
[----:B------:R-:W2:Y:S01]  /*5ed0*/  LDCU.64 UR8, c[0x0][0x358] ;  /* 0x00006b00ff0877ac */ /* 0x000ea20008000a00 */
[----:B------:R-:W-:Y:S02]  /*5ee0*/  HFMA2 R81, -RZ, RZ, 0, 5.9604644775390625e-08 ;  /* 0x00000001ff517431 */ /* 0x000fe400000001ff */
[----:B-1----:R-:W-:Y:S01]  /*5ef0*/  IMAD.MOV.U32 R0, RZ, RZ, 0x1 ;  /* 0x00000001ff007424 */ /* 0x002fe200078e00ff */
[----:B------:R-:W-:Y:S06]  /*5f00*/  UISETP.NE.AND.EX UP0, UPT, UR55, URZ, UPT, UP0 ;  /* 0x000000ff3700728c */ /* 0x000fec000bf05300 */
[----:B------:R-:W-:Y:S05]  /*5f10*/  PLOP3.LUT P3, PT, PT, PT, UP0, 0x80, 0x8 ;  /* 0x000000000008781c */ /* 0x000fea0003f6f008 */
[----:B------:R-:W1:Y:S01]  /*5f20*/  @UP0 LDCU.64 UR4, c[0x0][0x888] ;  /* 0x00011100ff0407ac */ /* 0x000e620008000a00 */
[----:B------:R-:W-:Y:S07]  /*5f30*/  @UP0 UIMAD UR6, UR36, UR6, URZ ;  /* 0x00000006240602a4 */ /* 0x000fee000f8e02ff */
[----:B------:R-:W-:Y:S01]  /*5f40*/  @!P3 PRMT R81, R0, 0x7610, R81 ;  /* 0x000076100051b816 */ /* 0x000fe20000000051 */
[----:B-1----:R-:W-:Y:S06]  /*5f50*/  @UP0 UIMAD.WIDE UR4, UR6, 0x4, UR4 ;  /* 0x00000004060408a5 */ /* 0x002fec000f8e0204 */
[----:B------:R-:W-:Y:S02]  /*5f60*/  IMAD.U32 R2, RZ, RZ, UR4 ;  /* 0x00000004ff027e24 */ /* 0x000fe4000f8e00ff */
[----:B------:R-:W-:Y:S03]  /*5f70*/  IMAD.U32 R3, RZ, RZ, UR5 ;  /* 0x00000005ff037e24 */ /* 0x000fe6000f8e00ff */
[----:B------:R-:W1:Y:S02]  /*5f80*/  @!UP0 LDCU UR4, c[0x0][0x880] ;  /* 0x00011000ff0487ac */ /* 0x000e640008000800 */
[----:B--2--5:R2:W5:Y:S02]  /*5f90*/  @P3 LDG.E R41, desc[UR8][R2.64] ;  /* 0x0000000802293981 */ /* 0x024564000c1e1900 */
[----:B-12---:R-:W-:Y:S02]  /*5fa0*/  @!P3 MOV R41, UR4 ;  /* 0x000000040029bc02 */ /* 0x006fe40008000f00 */
.L_x_93:
[----:B------:R-:W-:Y:S05]  /*5fb0*/  @!P4 BRA `(.L_x_94) ;  /* 0x000000000024c947 */ /* 0x000fea0003800000 */
[----:B------:R-:W-:Y:S01]  /*5fc0*/  ISETP.NE.U32.AND P3, PT, R76, RZ, PT ;  /* 0x000000ff4c00720c */ /* 0x000fe20003f65070 */
[----:B------:R-:W2:Y:S03]  /*5fd0*/  LDCU.64 UR4, c[0x0][0x358] ;  /* 0x00006b00ff0477ac */ /* 0x000ea60008000a00 */
[----:B------:R-:W-:Y:S11]  /*5fe0*/  ISETP.NE.AND.EX P3, PT, R77, RZ, PT, P3 ;  /* 0x000000ff4d00720c */ /* 0x000ff60003f65330 */
[----:B------:R-:W-:Y:S02]  /*5ff0*/  @!UPT UIADD3 URZ, UPT, UPT, URZ, URZ, URZ ;  /* 0x000000fffffff290 */ /* 0x000fe4000fffe0ff */
[----:B------:R-:W3:Y:S01]  /*6000*/  @P3 LDC.64 R2, c[0x0][0x8a8] ;  /* 0x00022a00ff023b82 */ /* 0x000ee20000000a00 */
[----:B-1----:R-:W-:Y:S04]  /*6010*/  @P3 IMAD R0, R78, UR36, RZ ;  /* 0x000000244e003c24 */ /* 0x002fe8000f8e02ff */
[----:B---3--:R-:W-:Y:S05]  /*6020*/  @P3 IMAD.WIDE R2, R0, 0x4, R2 ;  /* 0x0000000400023825 */ /* 0x008fea00078e0202 */
[----:B--2--5:R2:W5:Y:S02]  /*6030*/  @P3 LDG.E R38, desc[UR4][R2.64] ;  /* 0x0000000402263981 */ /* 0x024564000c1e1900 */
[----:B--2---:R-:W3:Y:S02]  /*6040*/  @!P3 LDC R38, c[0x0][0x8a0] ;  /* 0x00022800ff26bb82 */ /* 0x004ee40000000800 */
.L_x_94:
[----:B-----5:R-:W-:Y:S01]  /*6050*/  FSETP.NEU.AND P3, PT, R41, RZ, PT ;  /* 0x000000ff2900720b */ /* 0x020fe20003f6d000 */
[----:B------:R-:W-:Y:S01]  /*6060*/  IMAD.SHL.U32 R47, R80, 0x2, RZ ;  /* 0x00000002502f7824 */ /* 0x000fe200078e00ff */
[----:B------:R-:W-:Y:S01]  /*6070*/  SEL R4, RZ, 0xffffffff, P2 ;  /* 0xffffffffff047807 */ /* 0x000fe20001000000 */
[----:B------:R-:W-:Y:S01]  /*6080*/  BSSY B1, `(.L_x_95) ;  /* 0x0000044000017945 */ /* 0x000fe20003800000 */
[----:B------:R-:W-:Y:S01]  /*6090*/  @P1 LOP3.LUT P2, RZ, R81, 0xff, RZ, 0xc0, !PT ;  /* 0x000000ff51ff1812 */ /* 0x000fe2000784c0ff */
[----:B------:R-:W-:Y:S01]  /*60a0*/  VIADD R98, R47, UR44 ;  /* 0x0000002c2f627c36 */ /* 0x000fe20008000000 */
[----:B------:R-:W-:Y:S01]  /*60b0*/  @P1 SEL R3, RZ, 0xffffffff, P3 ;  /* 0xffffffffff031807 */ /* 0x000fe20001800000 */
[----:B------:R-:W-:Y:S01]  /*60c0*/  IMAD.MOV.U32 R60, RZ, RZ, 0x1 ;  /* 0x00000001ff3c7424 */ /* 0x000fe200078e00ff */
[----:B------:R-:W-:Y:S01]  /*60d0*/  LOP3.LUT R90, R90, 0x1, RZ, 0x3c, !PT ;  /* 0x000000015a5a7812 */ /* 0x000fe200078e3cff */
[----:B------:R-:W-:Y:S01]  /*60e0*/  IMAD.MOV.U32 R46, RZ, RZ, RZ ;  /* 0x000000ffff2e7224 */ /* 0x000fe200078e00ff */
[----:B------:R-:W-:Y:S02]  /*60f0*/  @P0 SEL R3, R4, R3, !P2 ;  /* 0x0000000304030207 */ /* 0x000fe40005000000 */
[----:B------:R-:W-:Y:S02]  /*6100*/  CS2R R74, SRZ ;  /* 0x00000000004a7805 */ /* 0x000fe4000001ff00 */
[C---:B------:R-:W-:Y:S02]  /*6110*/  LEA R99, R36.reuse, UR44, 0x3 ;  /* 0x0000002c24637c11 */ /* 0x040fe4000f8e18ff */
[----:B------:R-:W-:Y:S02]  /*6120*/  CS2R R72, SRZ ;  /* 0x0000000000487805 */ /* 0x000fe4000001ff00 */
[----:B------:R-:W-:Y:S02]  /*6130*/  @P1 LOP3.LUT R3, R3, 0x1, RZ, 0xc0, !PT ;  /* 0x0000000103031812 */ /* 0x000fe400078ec0ff */
[----:B------:R-:W-:Y:S02]  /*6140*/  CS2R R66, SRZ ;  /* 0x0000000000427805 */ /* 0x000fe4000001ff00 */
[----:B------:R-:W-:Y:S02]  /*6150*/  SHF.L.U32 R2, R89, 0x1f, RZ ;  /* 0x0000001f59027819 */ /* 0x000fe400000006ff */
[----:B------:R-:W-:Y:S02]  /*6160*/  CS2R R64, SRZ ;  /* 0x0000000000407805 */ /* 0x000fe4000001ff00 */
[----:B------:R-:W-:Y:S02]  /*6170*/  ISETP.NE.U32.OR P6, PT, R3, 0x1, !P1 ;  /* 0x000000010300780c */ /* 0x000fe40004fc5470 */
[----:B------:R-:W-:Y:S02]  /*6180*/  CS2R R58, SRZ ;  /* 0x00000000003a7805 */ /* 0x000fe4000001ff00 */
[----:B------:R-:W-:Y:S02]  /*6190*/  PLOP3.LUT P2, PT, PT, PT, UP1, 0x80, 0x8 ;  /* 0x000000000008781c */ /* 0x000fe40003f4f018 */
[----:B------:R-:W-:Y:S02]  /*61a0*/  CS2R R56, SRZ ;  /* 0x0000000000387805 */ /* 0x000fe4000001ff00 */
[----:B------:R-:W-:Y:S02]  /*61b0*/  LEA.HI R39, R36, R36, RZ, 0x1 ;  /* 0x0000002424277211 */ /* 0x000fe400078f08ff */
[----:B------:R-:W-:Y:S02]  /*61c0*/  CS2R R50, SRZ ;  /* 0x0000000000327805 */ /* 0x000fe4000001ff00 */
[----:B------:R-:W-:Y:S02]  /*61d0*/  LOP3.LUT P4, R86, R81, 0xff, RZ, 0xc0, !PT ;  /* 0x000000ff51567812 */ /* 0x000fe4000788c0ff */
[----:B------:R-:W-:Y:S02]  /*61e0*/  CS2R R48, SRZ ;  /* 0x0000000000307805 */ /* 0x000fe4000001ff00 */
[----:B------:R-:W-:Y:S01]  /*61f0*/  SEL R3, RZ, 0xffffffff, P3 ;  /* 0xffffffffff037807 */ /* 0x000fe20001800000 */
[C---:B-1----:R-:W-:Y:S01]  /*6200*/  IMAD.SHL.U32 R0, R39.reuse, 0x80, RZ ;  /* 0x0000008027007824 */ /* 0x042fe200078e00ff */
[----:B------:R-:W-:Y:S01]  /*6210*/  LOP3.LUT R39, R39, 0xffe, RZ, 0xc0, !PT ;  /* 0x00000ffe27277812 */ /* 0x000fe200078ec0ff */
[----:B------:R-:W-:Y:S01]  /*6220*/  VIADD R63, R98, 0x400 ;  /* 0x00000400623f7836 */ /* 0x000fe20000000000 */
[----:B------:R-:W-:Y:S01]  /*6230*/  P2R R96, PR, RZ, 0x40 ;  /* 0x00000040ff607803 */ /* 0x000fe20000000000 */
[----:B------:R-:W-:Y:S01]  /*6240*/  IMAD.IADD R97, R91, 0x1, R98 ;  /* 0x000000015b617824 */ /* 0x000fe200078e0262 */
[----:B------:R-:W-:Y:S01]  /*6250*/  @P6 SHF.L.U32 R5, R90, 0x1f, RZ ;  /* 0x0000001f5a056819 */ /* 0x000fe200000006ff */
[----:B------:R-:W-:Y:S01]  /*6260*/  IMAD.IADD R39, R36, 0x1, -R39 ;  /* 0x0000000124277824 */ /* 0x000fe200078e0a27 */
[----:B------:R-:W-:Y:S02]  /*6270*/  @P2 SEL R3, R4, R3, !P4 ;  /* 0x0000000304032207 */ /* 0x000fe40006000000 */
[----:B------:R-:W1:Y:S01]  /*6280*/  @P6 SYNCS.PHASECHK.TRANS64.TRYWAIT P1, [UR44+0x20], R5 ;  /* 0x00002005ff0065a7 */ /* 0x000e62000802112c */
[----:B------:R-:W-:Y:S02]  /*6290*/  LOP3.LUT R0, R0, 0xffffff00, RZ, 0xc0, !PT ;  /* 0xffffff0000007812 */ /* 0x000fe400078ec0ff */
[----:B------:R-:W-:Y:S03]  /*62a0*/  LOP3.LUT R3, R3, 0x1, RZ, 0xc0, !PT ;  /* 0x0000000103037812 */ /* 0x000fe600078ec0ff */
[----:B------:R-:W-:Y:S01]  /*62b0*/  IMAD.IADD R0, R37, 0x1, R0 ;  /* 0x0000000125007824 */ /* 0x000fe200078e0200 */
[----:B------:R-:W-:Y:S03]  /*62c0*/  ISETP.NE.U32.AND P5, PT, R3, 0x1, PT ;  /* 0x000000010300780c */ /* 0x000fe60003fa5070 */
[----:B------:R-:W-:Y:S01]  /*62d0*/  IMAD R39, R39, 0x100000, R0 ;  /* 0x0010000027277824 */ /* 0x000fe200078e0200 */
[----:B------:R-:W-:Y:S01]  /*62e0*/  P2R R61, PR, RZ, 0x20 ;  /* 0x00000020ff3d7803 */ /* 0x000fe20000000000 */
[----:B------:R2:W4:Y:S01]  /*62f0*/  SYNCS.PHASECHK.TRANS64.TRYWAIT P0, [R99+URZ+0x90], R2 ;  /* 0x00009002630075a7 */ /* 0x00052200080011ff */
[----:B-1----:R-:W-:Y:S01]  /*6300*/  @P6 SEL R60, RZ, 0x1, !P1 ;  /* 0x00000001ff3c6807 */ /* 0x002fe20004800000 */
[----:B--2---:R-:W-:Y:S06]  /*6310*/  @!P6 BRA `(.L_x_96) ;  /* 0x000000000068e947 */ /* 0x004fec0003800000 */
[----:B------:R-:W-:Y:S01]  /*6320*/  @P5 IMAD R0, R92, 0x2, R63 ;  /* 0x000000025c005824 */ /* 0x000fe200078e023f */
[----:B------:R-:W-:Y:S01]  /*6330*/  ISETP.NE.AND P1, PT, R60, RZ, PT ;  /* 0x000000ff3c00720c */ /* 0x000fe20003f25270 */
[----:B------:R-:W-:Y:S01]  /*6340*/  @P5 IMAD R4, R92, 0x2, R98 ;  /* 0x000000025c045824 */ /* 0x000fe200078e0262 */
[----:B------:R-:W-:Y:S01]  /*6350*/  BSSY B0, `(.L_x_97) ;  /* 0x000000e000007945 */ /* 0x000fe20003800000 */
[----:B------:R-:W-:Y:S01]  /*6360*/  IMAD.MOV.U32 R74, RZ, RZ, RZ ;  /* 0x000000ffff4a7224 */ /* 0x000fe200078e00ff */
[----:B------:R-:W-:Y:S01]  /*6370*/  CS2R R66, SRZ ;  /* 0x0000000000427805 */ /* 0x000fe2000001ff00 */
[----:B------:R-:W-:Y:S01]  /*6380*/  @P5 IMAD.IADD R5, R91, 0x1, R0 ;  /* 0x000000015b055824 */ /* 0x000fe200078e0200 */
[----:B------:R-:W-:Y:S02]  /*6390*/  CS2R R64, SRZ ;  /* 0x0000000000407805 */ /* 0x000fe4000001ff00 */
[----:B------:R-:W-:Y:S02]  /*63a0*/  CS2R R72, SRZ ;  /* 0x0000000000487805 */ /* 0x000fe4000001ff00 */
[----:B------:R-:W-:Y:S02]  /*63b0*/  CS2R R50, SRZ ;  /* 0x0000000000327805 */ /* 0x000fe4000001ff00 */
[----:B------:R-:W-:Y:S02]  /*63c0*/  CS2R R48, SRZ ;  /* 0x0000000000307805 */ /* 0x000fe4000001ff00 */
[----:B------:R-:W-:Y:S02]  /*63d0*/  CS2R R58, SRZ ;  /* 0x00000000003a7805 */ /* 0x000fe4000001ff00 */
[----:B------:R-:W-:Y:S01]  /*63e0*/  CS2R R56, SRZ ;  /* 0x0000000000387805 */ /* 0x000fe2000001ff00 */
[----:B------:R-:W-:Y:S06]  /*63f0*/  @P1 BRA `(.L_x_98) ;  /* 0x00000000000c1947 */ /* 0x000fec0003800000 */
[----:B------:R-:W-:Y:S04]  /*6400*/  SHF.L.U32 R3, R90, 0x1f, RZ ;  /* 0x0000001f5a037819 */ /* 0x000fe800000006ff */
[----:B------:R-:W1:Y:S02]  /*6410*/  SYNCS.PHASECHK.TRANS64.TRYWAIT P1, [UR44+0x20], R3 ;  /* 0x00002003ff0075a7 */ /* 0x000e64000802112c */
[----:B-1----:R-:W-:Y:S05]  /*6420*/  @!P1 BRA `(.L_x_99) ;  /* 0x0000003c00649947 */ /* 0x002fea0003800000 */
.L_x_98:
[----:B------:R-:W-:Y:S05]  /*6430*/  BSYNC B0 ;  /* 0x0000000000007941 */ /* 0x000fea0003800000 */
.L_x_97:
[----:B------:R-:W-:Y:S01]  /*6440*/  ISETP.NE.AND P1, PT, R61, RZ, PT ;  /* 0x000000ff3d00720c */ /* 0x000fe20003f25270 */
[----:B------:R-:W-:Y:S11]  /*6450*/  HFMA2 R46, -RZ, RZ, 0, 5.9604644775390625e-08 ;  /* 0x00000001ff2e7431 */ /* 0x000ff600000001ff */
[----:B------:R-:W-:Y:S01]  /*6460*/  @!UPT UIADD3 URZ, UPT, UPT, URZ, URZ, URZ ;  /* 0x000000fffffff290 */ /* 0x000fe2000fffe0ff */
[----:B------:R-:W-:Y:S05]  /*6470*/  @P1 WARPSYNC.ALL ;  /* 0x0000000000001948 */ /* 0x000fea0003800000 */
[----:B------:R2:W1:Y:S04]  /*6480*/  @P1 LDSM.16.M88.4 R64, [R4+0x400] ;  /* 0x000400000440183b */ /* 0x0004680000000200 */
[----:B------:R2:W1:Y:S04]  /*6490*/  @P1 LDSM.16.M88.4 R72, [R5] ;  /* 0x000000000548183b */ /* 0x0004680000000200 */
[----:B------:R2:W1:Y:S04]  /*64a0*/  @P1 LDSM.16.M88.4 R48, [R47+UR44+0x400] ;  /* 0x0004002c2f30183b */ /* 0x0004680008000200 */
[----:B------:R2:W1:Y:S02]  /*64b0*/  @P1 LDSM.16.M88.4 R56, [R97+0x400] ;  /* 0x000400006138183b */ /* 0x0004640000000200 */
.L_x_96:
[----:B------:R-:W-:Y:S05]  /*64c0*/  BSYNC B1 ;  /* 0x0000000000017941 */ /* 0x000fea0003800000 */
.L_x_95:
[----:B-1----:R-:W-:Y:S04]  /*64d0*/  SHF.R.U32.HI R3, RZ, 0x15, R39 ;  /* 0x00000015ff037819 */ /* 0x002fe80000011627 */
[----:B------:R-:W-:Y:S01]  /*64e0*/  LOP3.LUT P1, RZ, R3, 0x3, R82, 0x48, !PT ;  /* 0x0000000303ff7812 */ /* 0x000fe20007824852 */
[----:B------:R-:W-:Y:S01]  /*64f0*/  @!UPT UIADD3 URZ, UPT, UPT, URZ, URZ, URZ ;  /* 0x000000fffffff290 */ /* 0x000fe2000fffe0ff */
[----:B----4-:R-:W-:Y:S11]  /*6500*/  @P0 BRA `(.L_x_100) ;  /* 0x0000000000080947 */ /* 0x010ff60003800000 */
[----:B------:R-:W1:Y:S02]  /*6510*/  SYNCS.PHASECHK.TRANS64.TRYWAIT P0, [R99+URZ+0x90], R2 ;  /* 0x00009002630075a7 */ /* 0x000e6400080011ff */
[----:B-1----:R-:W-:Y:S05]  /*6520*/  @!P0 BRA `(.L_x_101) ;  /* 0x0000003c003c8947 */ /* 0x002fea0003800000 */
.L_x_100:
[----:B------:R-:W-:Y:S05]  /*6530*/  @!P1 BRA `(.L_x_102) ;  /* 0x0000000000409947 */ /* 0x000fea0003800000 */
[----:B------:R-:W2:Y:S01]  /*6540*/  LDCU.64 UR8, c[0x4][0x70] ;  /* 0x01000e00ff0877ac */ /* 0x000ea20008000a00 */
[----:B------:R-:W-:Y:S01]  /*6550*/  MOV R3, 0x0 ;  /* 0x0000000000037802 */ /* 0x000fe20000000f00 */
[----:B------:R-:W-:Y:S02]  /*6560*/  HFMA2 R12, -RZ, RZ, 0, 5.9604644775390625e-08 ;  /* 0x00000001ff0c7431 */ /* 0x000fe400000001ff */
[----:B------:R-:W-:Y:S02]  /*6570*/  IMAD.MOV.U32 R8, RZ, RZ, 0x192 ;  /* 0x00000192ff087424 */ /* 0x000fe400078e00ff */
[----:B------:R-:W-:Y:S01]  /*6580*/  IMAD.MOV.U32 R13, RZ, RZ, RZ ;  /* 0x000000ffff0d7224 */ /* 0x000fe200078e00ff */
[----:B------:R-:W4:Y:S01]  /*6590*/  LDCU.64 UR6, c[0x4][0x78] ;  /* 0x01000f00ff0677ac */ /* 0x000f220008000a00 */
[----:B-1----:R-:W1:Y:S01]  /*65a0*/  LDC.64 R2, c[0x4][R3] ;  /* 0x0100000003027b82 */ /* 0x002e620000000a00 */
[----:B------:R-:W5:Y:S01]  /*65b0*/  LDCU.64 UR4, c[0x4][0x10] ;  /* 0x01000200ff0477ac */ /* 0x000f620008000a00 */
[----:B--2---:R-:W-:Y:S01]  /*65c0*/  MOV R5, UR9 ;  /* 0x0000000900057c02 */ /* 0x004fe20008000f00 */
[----:B------:R-:W-:Y:S01]  /*65d0*/  IMAD.U32 R4, RZ, RZ, UR8 ;  /* 0x00000008ff047e24 */ /* 0x000fe2000f8e00ff */
[----:B----4-:R-:W-:Y:S01]  /*65e0*/  MOV R7, UR7 ;  /* 0x0000000700077c02 */ /* 0x010fe20008000f00 */
[----:B------:R-:W-:Y:S01]  /*65f0*/  IMAD.U32 R6, RZ, RZ, UR6 ;  /* 0x00000006ff067e24 */ /* 0x000fe2000f8e00ff */
[----:B-----5:R-:W-:Y:S01]  /*6600*/  MOV R11, UR5 ;  /* 0x00000005000b7c02 */ /* 0x020fe20008000f00 */
[----:B------:R-:W-:Y:S02]  /*6610*/  IMAD.U32 R10, RZ, RZ, UR4 ;  /* 0x00000004ff0a7e24 */ /* 0x000fe4000f8e00ff */
[----:B------:R-:W-:Y:S07]  /*6620*/  LEPC R20, `(.L_x_102) ;  /* 0x000000001014794e */ /* 0x000fee0000000000 */
[----:B-1-3--:R-:W-:Y:S05]  /*6630*/  CALL.ABS.NOINC R2 ;  /* 0x0000000002007343 */ /* 0x00afea0003c00000 */
.L_x_102:
[C---:B------:R-:W-:Y:S01]  /*6640*/  SHF.L.U32 R40, R48.reuse, 0x10, RZ ;  /* 0x0000001030287819 */ /* 0x040fe200000006ff */
[----:B------:R-:W-:Y:S05]  /*6650*/  WARPSYNC.ALL ;  /* 0x0000000000007948 */ /* 0x000fea0003800000 */
[----:B------:R-:W-:Y:S01]  /*6660*/  R2UR UR4, R39 ;  /* 0x00000000270472ca */ /* 0x000fe200000e0000 */
[----:B------:R-:W-:Y:S01]  /*6670*/  BSSY.RECONVERGENT B0, `(.L_x_103) ;  /* 0x000008b000007945 */ /* 0x000fe20003800200 */
[----:B------:R-:W-:Y:S02]  /*6680*/  LOP3.LUT R43, R48, 0xffff0000, RZ, 0xc0, !PT ;  /* 0xffff0000302b7812 */ /* 0x000fe400078ec0ff */
[----:B------:R-:W-:Y:S02]  /*6690*/  SHF.L.U32 R42, R49, 0x10, RZ ;  /* 0x00000010312a7819 */ /* 0x000fe400000006ff */
[----:B------:R-:W-:Y:S02]  /*66a0*/  SHF.L.U32 R45, R51, 0x10, RZ ;  /* 0x00000010332d7819 */ /* 0x000fe400000006ff */
[----:B------:R-:W-:Y:S02]  /*66b0*/  SHF.L.U32 R62, R92, 0x1, RZ ;  /* 0x000000015c3e7819 */ /* 0x000fe400000006ff */
[----:B------:R-:W-:Y:S02]  /*66c0*/  ISETP.NE.AND P0, PT, R93, RZ, PT ;  /* 0x000000ff5d00720c */ /* 0x000fe40003f05270 */
[----:B------:R-:W-:Y:S01]  /*66d0*/  IADD3 R100, PT, PT, R63, R62, RZ ;  /* 0x0000003e3f647210 */ /* 0x000fe20007ffe0ff */
[----:B--2---:R-:W3:Y:S03]  /*66e0*/  LDTM.16dp256bit.x8 R4, tmem[UR4] ;  /* 0x00000004000479ee */ /* 0x004ee600081a0000 */
[----:B------:R-:W-:Y:S01]  /*66f0*/  IADD3 R101, PT, PT, R91, R100, RZ ;  /* 0x000000645b657210 */ /* 0x000fe20007ffe0ff */
[C---:B---3--:R-:W-:Y:S01]  /*6700*/  FMUL R0, R38.reuse, R4 ;  /* 0x0000000426007220 */ /* 0x048fe20000400000 */
[C---:B-1----:R-:W-:Y:S01]  /*6710*/  FMUL R2, R38.reuse, R5 ;  /* 0x0000000526027220 */ /* 0x042fe20000400000 */
[C---:B------:R-:W-:Y:S01]  /*6720*/  FMUL R3, R38.reuse, R6 ;  /* 0x0000000626037220 */ /* 0x040fe20000400000 */
[----:B------:R-:W-:Y:S01]  /*6730*/  FMUL R7, R38, R7 ;  /* 0x0000000726077220 */ /* 0x000fe20000400000 */
[----:B------:R-:W-:Y:S01]  /*6740*/  FFMA R0, R41, R40, R0 ;  /* 0x0000002829007223 */ /* 0x000fe20000000000 */
[----:B------:R-:W-:Y:S01]  /*6750*/  LOP3.LUT R40, R49, 0xffff0000, RZ, 0xc0, !PT ;  /* 0xffff000031287812 */ /* 0x000fe200078ec0ff */
[C---:B------:R-:W-:Y:S01]  /*6760*/  FFMA R2, R41.reuse, R43, R2 ;  /* 0x0000002b29027223 */ /* 0x040fe20000000002 */
[C---:B------:R-:W-:Y:S01]  /*6770*/  SHF.L.U32 R43, R50.reuse, 0x10, RZ ;  /* 0x00000010322b7819 */ /* 0x040fe200000006ff */
[C---:B------:R-:W-:Y:S01]  /*6780*/  FFMA R3, R41.reuse, R42, R3 ;  /* 0x0000002a29037223 */ /* 0x040fe20000000003 */
[----:B------:R-:W-:Y:S01]  /*6790*/  LOP3.LUT R42, R50, 0xffff0000, RZ, 0xc0, !PT ;  /* 0xffff0000322a7812 */ /* 0x000fe200078ec0ff */
[----:B------:R-:W-:Y:S01]  /*67a0*/  FMUL R4, R38, R8 ;  /* 0x0000000826047220 */ /* 0x000fe20000400000 */
[----:B------:R-:W-:Y:S01]  /*67b0*/  F2FP.BF16.F32.PACK_AB R52, R2, R0 ;  /* 0x000000000234723e */ /* 0x000fe200000010ff */
[----:B------:R-:W-:Y:S01]  /*67c0*/  FFMA R7, R41, R40, R7 ;  /* 0x0000002829077223 */ /* 0x000fe20000000007 */
[----:B------:R-:W-:Y:S01]  /*67d0*/  LOP3.LUT R40, R51, 0xffff0000, RZ, 0xc0, !PT ;  /* 0xffff000033287812 */ /* 0x000fe200078ec0ff */
[C---:B------:R-:W-:Y:S01]  /*67e0*/  FMUL R5, R38.reuse, R9 ;  /* 0x0000000926057220 */ /* 0x040fe20000400000 */
[C---:B------:R-:W-:Y:S01]  /*67f0*/  FMUL R6, R38.reuse, R10 ;  /* 0x0000000a26067220 */ /* 0x040fe20000400000 */
[----:B------:R-:W-:Y:S01]  /*6800*/  FMUL R11, R38, R11 ;  /* 0x0000000b260b7220 */ /* 0x000fe20000400000 */
[----:B------:R-:W-:Y:S01]  /*6810*/  F2FP.BF16.F32.PACK_AB R53, R7, R3 ;  /* 0x000000030735723e */ /* 0x000fe200000010ff */
[C---:B------:R-:W-:Y:S01]  /*6820*/  FFMA R4, R41.reuse, R43, R4 ;  /* 0x0000002b29047223 */ /* 0x040fe20000000004 */
[C---:B------:R-:W-:Y:S01]  /*6830*/  SHF.L.U32 R43, R56.reuse, 0x10, RZ ;  /* 0x00000010382b7819 */ /* 0x040fe200000006ff */
[----:B------:R-:W-:Y:S01]  /*6840*/  FFMA R5, R41, R42, R5 ;  /* 0x0000002a29057223 */ /* 0x000fe20000000005 */
[----:B------:R-:W-:Y:S01]  /*6850*/  LOP3.LUT R42, R57, 0xffff0000, RZ, 0xc0, !PT ;  /* 0xffff0000392a7812 */ /* 0x000fe200078ec0ff */
[----:B------:R-:W-:Y:S01]  /*6860*/  FFMA R6, R41, R45, R6 ;  /* 0x0000002d29067223 */ /* 0x000fe20000000006 */
[----:B------:R-:W-:Y:S01]  /*6870*/  SHF.L.U32 R45, R57, 0x10, RZ ;  /* 0x00000010392d7819 */ /* 0x000fe200000006ff */
[----:B------:R-:W-:Y:S01]  /*6880*/  FFMA R11, R41, R40, R11 ;  /* 0x00000028290b7223 */ /* 0x000fe2000000000b */
[----:B------:R-:W-:Y:S01]  /*6890*/  LOP3.LUT R40, R56, 0xffff0000, RZ, 0xc0, !PT ;  /* 0xffff000038287812 */ /* 0x000fe200078ec0ff */
[C---:B------:R-:W-:Y:S01]  /*68a0*/  FMUL R8, R38.reuse, R12 ;  /* 0x0000000c26087220 */ /* 0x040fe20000400000 */
[----:B------:R-:W-:Y:S01]  /*68b0*/  F2FP.BF16.F32.PACK_AB R54, R5, R4 ;  /* 0x000000040536723e */ /* 0x000fe200000010ff */
[C---:B------:R-:W-:Y:S01]  /*68c0*/  FMUL R9, R38.reuse, R13 ;  /* 0x0000000d26097220 */ /* 0x040fe20000400000 */
[----:B------:R-:W-:Y:S01]  /*68d0*/  F2FP.BF16.F32.PACK_AB R55, R11, R6 ;  /* 0x000000060b37723e */ /* 0x000fe200000010ff */
[C---:B------:R-:W-:Y:S01]  /*68e0*/  FMUL R10, R38.reuse, R14 ;  /* 0x0000000e260a7220 */ /* 0x040fe20000400000 */
[----:B------:R-:W-:Y:S01]  /*68f0*/  FMUL R15, R38, R15 ;  /* 0x0000000f260f7220 */ /* 0x000fe20000400000 */
[----:B------:R-:W-:Y:S01]  /*6900*/  FFMA R8, R41, R43, R8 ;  /* 0x0000002b29087223 */ /* 0x000fe20000000008 */
[----:B------:R-:W-:Y:S01]  /*6910*/  SHF.L.U32 R43, R59, 0x10, RZ ;  /* 0x000000103b2b7819 */ /* 0x000fe200000006ff */
[C---:B------:R-:W-:Y:S01]  /*6920*/  FFMA R9, R41.reuse, R40, R9 ;  /* 0x0000002829097223 */ /* 0x040fe20000000009 */
[C---:B------:R-:W-:Y:S01]  /*6930*/  SHF.L.U32 R40, R58.reuse, 0x10, RZ ;  /* 0x000000103a287819 */ /* 0x040fe200000006ff */
        /* <DEDUP_REMOVED lines=8> */
[----:B------:R-:W-:Y:S01]  /*69c0*/  FMUL R14, R38, R18 ;  /* 0x00000012260e7220 */ /* 0x000fe20000400000 */
[----:B------:R-:W-:Y:S01]  /*69d0*/  FFMA R12, R41, R40, R12 ;  /* 0x00000028290c7223 */ /* 0x000fe2000000000c */
[----:B------:R-:W-:Y:S01]  /*69e0*/  LOP3.LUT R40, R59, 0xffff0000, RZ, 0xc0, !PT ;  /* 0xffff00003b287812 */ /* 0x000fe200078ec0ff */
[C---:B------:R-:W-:Y:S01]  /*69f0*/  FFMA R13, R41.reuse, R42, R13 ;  /* 0x0000002a290d7223 */ /* 0x040fe2000000000d */
[----:B------:R-:W-:Y:S01]  /*6a00*/  LOP3.LUT R42, R64, 0xffff0000, RZ, 0xc0, !PT ;  /* 0xffff0000402a7812 */ /* 0x000fe200078ec0ff */
[----:B------:R-:W-:Y:S01]  /*6a10*/  FMUL R19, R38, R19 ;  /* 0x0000001326137220 */ /* 0x000fe20000400000 */
[----:B------:R-:W-:Y:S01]  /*6a20*/  FFMA R14, R41, R43, R14 ;  /* 0x0000002b290e7223 */ /* 0x000fe2000000000e */
[----:B------:R-:W-:Y:S01]  /*6a30*/  SHF.L.U32 R43, R64, 0x10, RZ ;  /* 0x00000010402b7819 */ /* 0x000fe200000006ff */
[C---:B------:R-:W-:Y:S01]  /*6a40*/  FMUL R16, R38.reuse, R20 ;  /* 0x0000001426107220 */ /* 0x040fe20000400000 */
        /* <DEDUP_REMOVED lines=19> */
[----:B------:R1:W-:Y:S01]  /*6b80*/  STSM.16.M88.4 [R98+0x400], R52 ;  /* 0x0004003462007844 */ /* 0x0003e20000000200 */
[C---:B------:R-:W-:Y:S01]  /*6b90*/  FMUL R22, R38.reuse, R26 ;  /* 0x0000001a26167220 */ /* 0x040fe20000400000 */
[----:B------:R-:W-:Y:S01]  /*6ba0*/  FMUL R27, R38, R27 ;  /* 0x0000001b261b7220 */ /* 0x000fe20000400000 */
[----:B------:R-:W-:Y:S01]  /*6bb0*/  FFMA R20, R41, R43, R20 ;  /* 0x0000002b29147223 */ /* 0x000fe20000000014 */
[----:B------:R-:W-:Y:S01]  /*6bc0*/  SHF.L.U32 R43, R73, 0x10, RZ ;  /* 0x00000010492b7819 */ /* 0x000fe200000006ff */
[C---:B------:R-:W-:Y:S01]  /*6bd0*/  FFMA R21, R41.reuse, R40, R21 ;  /* 0x0000002829157223 */ /* 0x040fe20000000015 */
[C---:B------:R-:W-:Y:S02]  /*6be0*/  SHF.L.U32 R40, R72.reuse, 0x10, RZ ;  /* 0x0000001048287819 */ /* 0x040fe400000006ff */
[----:B------:R1:W-:Y:S01]  /*6bf0*/  STSM.16.M88.4 [R97+0x400], R68 ;  /* 0x0004004461007844 */ /* 0x0003e20000000200 */
[----:B------:R-:W-:Y:S01]  /*6c00*/  FFMA R22, R41, R45, R22 ;  /* 0x0000002d29167223 */ /* 0x000fe20000000016 */
[----:B------:R-:W-:Y:S01]  /*6c10*/  SHF.L.U32 R45, R75, 0x10, RZ ;  /* 0x000000104b2d7819 */ /* 0x000fe200000006ff */
[C---:B------:R-:W-:Y:S01]  /*6c20*/  FFMA R27, R41.reuse, R42, R27 ;  /* 0x0000002a291b7223 */ /* 0x040fe2000000001b */
[----:B------:R-:W-:Y:S01]  /*6c30*/  LOP3.LUT R42, R72, 0xffff0000, RZ, 0xc0, !PT ;  /* 0xffff0000482a7812 */ /* 0x000fe200078ec0ff */
[C---:B------:R-:W-:Y:S01]  /*6c40*/  FMUL R24, R38.reuse, R28 ;  /* 0x0000001c26187220 */ /* 0x040fe20000400000 */
[C---:B------:R-:W-:Y:S01]  /*6c50*/  FMUL R25, R38.reuse, R29 ;  /* 0x0000001d26197220 */ /* 0x040fe20000400000 */
[C---:B------:R-:W-:Y:S01]  /*6c60*/  FMUL R26, R38.reuse, R30 ;  /* 0x0000001e261a7220 */ /* 0x040fe20000400000 */
[----:B------:R-:W-:Y:S01]  /*6c70*/  FMUL R31, R38, R31 ;  /* 0x0000001f261f7220 */ /* 0x000fe20000400000 */
[----:B------:R-:W-:Y:S01]  /*6c80*/  FFMA R24, R41, R40, R24 ;  /* 0x0000002829187223 */ /* 0x000fe20000000018 */
[----:B------:R-:W-:Y:S01]  /*6c90*/  LOP3.LUT R40, R73, 0xffff0000, RZ, 0xc0, !PT ;  /* 0xffff000049287812 */ /* 0x000fe200078ec0ff */
[C---:B------:R-:W-:Y:S01]  /*6ca0*/  FFMA R25, R41.reuse, R42, R25 ;  /* 0x0000002a29197223 */ /* 0x040fe20000000019 */
[C---:B------:R-:W-:Y:S01]  /*6cb0*/  FFMA R26, R41.reuse, R43, R26 ;  /* 0x0000002b291a7223 */ /* 0x040fe2000000001a */
[----:B------:R-:W-:Y:S01]  /*6cc0*/  SHF.L.U32 R43, R74, 0x10, RZ ;  /* 0x000000104a2b7819 */ /* 0x000fe200000006ff */
[----:B------:R-:W-:Y:S01]  /*6cd0*/  FMUL R28, R38, R32 ;  /* 0x00000020261c7220 */ /* 0x000fe20000400000 */
[----:B------:R-:W-:Y:S01]  /*6ce0*/  LOP3.LUT R42, R74, 0xffff0000, RZ, 0xc0, !PT ;  /* 0xffff00004a2a7812 */ /* 0x000fe200078ec0ff */
[----:B------:R-:W-:Y:S01]  /*6cf0*/  FFMA R31, R41, R40, R31 ;  /* 0x00000028291f7223 */ /* 0x000fe2000000001f */
[C---:B------:R-:W-:Y:S01]  /*6d00*/  FMUL R29, R38.reuse, R33 ;  /* 0x00000021261d7220 */ /* 0x040fe20000400000 */
[C---:B------:R-:W-:Y:S01]  /*6d10*/  FMUL R30, R38.reuse, R34 ;  /* 0x00000022261e7220 */ /* 0x040fe20000400000 */
[----:B------:R-:W-:Y:S01]  /*6d20*/  LOP3.LUT R40, R75, 0xffff0000, RZ, 0xc0, !PT ;  /* 0xffff00004b287812 */ /* 0x000fe200078ec0ff */
[----:B------:R-:W-:Y:S01]  /*6d30*/  FMUL R35, R38, R35 ;  /* 0x0000002326237220 */ /* 0x000fe20000400000 */
[C---:B------:R-:W-:Y:S01]  /*6d40*/  FFMA R28, R41.reuse, R43, R28 ;  /* 0x0000002b291c7223 */ /* 0x040fe2000000001c */
[C---:B------:R-:W-:Y:S01]  /*6d50*/  FFMA R29, R41.reuse, R42, R29 ;  /* 0x0000002a291d7223 */ /* 0x040fe2000000001d */
[C---:B------:R-:W-:Y:S01]  /*6d60*/  FFMA R30, R41.reuse, R45, R30 ;  /* 0x0000002d291e7223 */ /* 0x040fe2000000001e */
[----:B------:R-:W-:Y:S01]  /*6d70*/  FFMA R35, R41, R40, R35 ;  /* 0x0000002829237223 */ /* 0x000fe20000000023 */
[----:B------:R-:W-:Y:S02]  /*6d80*/  F2FP.BF16.F32.PACK_AB R106, R21, R20 ;  /* 0x00000014156a723e */ /* 0x000fe400000010ff */
[----:B------:R-:W-:Y:S02]  /*6d90*/  F2FP.BF16.F32.PACK_AB R107, R27, R22 ;  /* 0x000000161b6b723e */ /* 0x000fe400000010ff */
[----:B------:R-:W-:Y:S02]  /*6da0*/  F2FP.BF16.F32.PACK_AB R108, R25, R24 ;  /* 0x00000018196c723e */ /* 0x000fe400000010ff */
[----:B------:R-:W-:Y:S01]  /*6db0*/  F2FP.BF16.F32.PACK_AB R109, R31, R26 ;  /* 0x0000001a1f6d723e */ /* 0x000fe200000010ff */
[----:B------:R1:W-:Y:S01]  /*6dc0*/  STSM.16.M88.4 [R100], R104 ;  /* 0x0000006864007844 */ /* 0x0003e20000000200 */
[----:B------:R-:W-:Y:S02]  /*6dd0*/  F2FP.BF16.F32.PACK_AB R110, R29, R28 ;  /* 0x0000001c1d6e723e */ /* 0x000fe400000010ff */
[----:B------:R-:W-:Y:S05]  /*6de0*/  F2FP.BF16.F32.PACK_AB R111, R35, R30 ;  /* 0x0000001e236f723e */ /* 0x000fea00000010ff */
[----:B------:R1:W-:Y:S01]  /*6df0*/  STSM.16.M88.4 [R101], R108 ;  /* 0x0000006c65007844 */ /* 0x0003e20000000200 */
[----:B------:R-:W-:Y:S01]  /*6e00*/  @!PT LDS RZ, [RZ] ;  /* 0x00000000fffff984 */ /* 0x000fe20000000800 */
[----:B------:R-:W-:Y:S01]  /*6e10*/  @!PT LDS RZ, [RZ] ;  /* 0x00000000fffff984 */ /* 0x000fe20000000800 */
[----:B------:R-:W-:Y:S01]  /*6e20*/  @!PT LDS RZ, [RZ] ;  /* 0x00000000fffff984 */ /* 0x000fe20000000800 */
[----:B------:R-:W-:Y:S01]  /*6e30*/  @!PT LDS RZ, [RZ] ;  /* 0x00000000fffff984 */ /* 0x000fe20000000800 */
[----:B------:R2:W-:Y:S07]  /*6e40*/  MEMBAR.ALL.CTA ;  /* 0x0000000000007992 */ /* 0x0005ee0000008000 */
[----:B--2---:R-:W2:Y:S02]  /*6e50*/  FENCE.VIEW.ASYNC.S ;  /* 0x00000000000073c6 */ /* 0x004ea40000000000 */
[----:B--2---:R-:W-:Y:S06]  /*6e60*/  BAR.SYNC.DEFER_BLOCKING 0x1, 0x80 ;  /* 0x0042000000007b1d */ /* 0x004fec0000010000 */
[----:B------:R-:W-:Y:S05]  /*6e70*/  @P0 BRA `(.L_x_104) ;  /* 0x0000000000280947 */ /* 0x000fea0003800000 */
[----:B------:R-:W2:Y:S01]  /*6e80*/  LDCU.64 UR6, c[0x0][0x348] ;  /* 0x00006900ff0677ac */ /* 0x000ea20008000a00 */
[----:B------:R-:W-:Y:S01]  /*6e90*/  UIADD3 UR4, UPT, UPT, UR44, 0x400, URZ ;  /* 0x000004002c047890 */ /* 0x000fe2000fffe0ff */
[----:B------:R-:W-:Y:S05]  /*6ea0*/  UMOV UR51, UR36 ;  /* 0x0000002400337c82 */ /* 0x000fea0008000000 */
[----:B------:R-:W-:Y:S04]  /*6eb0*/  MOV R85, UR4 ;  /* 0x0000000400557c02 */ /* 0x000fe80008000f00 */
[----:B------:R-:W-:Y:S01]  /*6ec0*/  R2UR UR48, R85 ;  /* 0x00000000553072ca */ /* 0x000fe200000e0000 */
[----:B--2---:R-:W-:Y:S04]  /*6ed0*/  UIADD3 UR4, UP0, UPT, UR6, 0x680, URZ ;  /* 0x0000068006047890 */ /* 0x004fe8000ff1e0ff */
[----:B------:R-:W-:Y:S09]  /*6ee0*/  UIADD3.X UR5, UPT, UPT, URZ, UR7, URZ, UP0, !UPT ;  /* 0x00000007ff057290 */ /* 0x000ff200087fe4ff */
[----:B------:R2:W-:Y:S01]  /*6ef0*/  UTMASTG.3D [UR48], [UR4] ;  /* 0x00000030040073b5 */ /* 0x0005e20008010000 */
[----:B------:R0:W-:Y:S01]  /*6f00*/  UTMACMDFLUSH ;  /* 0x00000000000079b7 */ /* 0x0001e20000000000 */
[----:B--2---:R-:W-:Y:S04]  /*6f10*/  DEPBAR.LE SB0, 0x1 ;  /* 0x000080400000791a */ /* 0x004fe80000000000 */
.L_x_104:
[----:B------:R-:W-:Y:S05]  /*6f20*/  BSYNC.RECONVERGENT B0 ;  /* 0x0000000000007941 */ /* 0x000fea0003800200 */
.L_x_103:
[----:B------:R-:W-:Y:S01]  /*6f30*/  BAR.SYNC.DEFER_BLOCKING 0x1, 0x80 ;  /* 0x0042000000007b1d */ /* 0x000fe20000010000 */
[----:B------:R-:W-:Y:S01]  /*6f40*/  ISETP.NE.AND P1, PT, R96, RZ, PT ;  /* 0x000000ff6000720c */ /* 0x000fe20003f25270 */
[----:B------:R-:W-:Y:S01]  /*6f50*/  UISETP.NE.AND UP0, UPT, UR52, URZ, UPT ;  /* 0x000000ff3400728c */ /* 0x000fe2000bf05270 */
[----:B------:R-:W-:Y:S11]  /*6f60*/  LEA R3, R46, UR44, 0x3 ;  /* 0x0000002c2e037c11 */ /* 0x000ff6000f8e18ff */
[----:B------:R-:W-:Y:S01]  /*6f70*/  @P1 SHF.L.U32 R2, R90, 0x1f, RZ ;  /* 0x0000001f5a021819 */ /* 0x000fe200000006ff */
[----:B------:R-:W-:Y:S06]  /*6f80*/  BRA.U !UP0, `(.L_x_105) ;  /* 0x0000000108247547 */ /* 0x000fec000b800000 */
[----:B------:R-:W-:Y:S01]  /*6f90*/  IMAD.U32 R5, RZ, RZ, UR46 ;  /* 0x0000002eff057e24 */ /* 0x000fe2000f8e00ff */
[----:B------:R-:W-:Y:S01]  /*6fa0*/  MOV R0, UR47 ;  /* 0x0000002f00007c02 */ /* 0x000fe20008000f00 */
[----:B------:R-:W-:Y:S03]  /*6fb0*/  UIADD3 UR4, UPT, UPT, UR46, 0x1, URZ ;  /* 0x000000012e047890 */ /* 0x000fe6000fffe0ff */
[----:B------:R-:W-:Y:S01]  /*6fc0*/  @P1 LEA R5, R5, UR44, 0x3 ;  /* 0x0000002c05051c11 */ /* 0x000fe2000f8e18ff */
[----:B------:R-:W-:Y:S04]  /*6fd0*/  UISETP.NE.AND UP0, UPT, UR4, 0x4, UPT ;  /* 0x000000040400788c */ /* 0x000fe8000bf05270 */
[----:B------:R-:W-:Y:S01]  /*6fe0*/  @P1 VIADD R5, R5, 0x40 ;  /* 0x0000004005051836 */ /* 0x000fe20000000000 */
[----:B------:R-:W-:Y:S04]  /*6ff0*/  USEL UR46, UR4, URZ, UP0 ;  /* 0x000000ff042e7287 */ /* 0x000fe80008000000 */
[----:B------:R-:W-:Y:S04]  /*7000*/  @P1 PRMT R0, R0, 0x654, R5 ;  /* 0x0000065400001816 */ /* 0x000fe80000000005 */
[----:B------:R2:W-:Y:S04]  /*7010*/  @P1 SYNCS.ARRIVE.TRANS64.RED.A1T0 RZ, [R0+URZ], RZ ;  /* 0x000000ff00ff19a7 */ /* 0x0005e800081004ff */
.L_x_105:
[----:B------:R-:W3:Y:S01]  /*7020*/  @P1 SYNCS.PHASECHK.TRANS64.TRYWAIT P0, [R3+URZ+0x20], R2 ;  /* 0x00002002030015a7 */ /* 0x000ee200080011ff */
[----:B------:R-:W-:Y:S01]  /*7030*/  BSSY B1, `(.L_x_106) ;  /* 0x0000017000017945 */ /* 0x000fe20003800000 */
[----:B---3--:R-:W-:Y:S03]  /*7040*/  @P1 SEL R60, RZ, 0x1, !P0 ;  /* 0x00000001ff3c1807 */ /* 0x008fe60004000000 */
[----:B------:R-:W-:Y:S05]  /*7050*/  @!P1 BRA `(.L_x_107) ;  /* 0x0000000000509947 */ /* 0x000fea0003800000 */
[----:B------:R-:W-:Y:S01]  /*7060*/  ISETP.NE.AND P1, PT, R61, RZ, PT ;  /* 0x000000ff3d00720c */ /* 0x000fe20003f25270 */
[----:B------:R-:W-:Y:S01]  /*7070*/  BSSY B0, `(.L_x_108) ;  /* 0x000000a000007945 */ /* 0x000fe20003800000 */
[----:B------:R-:W-:Y:S11]  /*7080*/  ISETP.NE.AND P0, PT, R60, RZ, PT ;  /* 0x000000ff3c00720c */ /* 0x000ff60003f05270 */
[----:B------:R-:W-:Y:S04]  /*7090*/  @P1 IMAD R5, R46, 0x2000, R47 ;  /* 0x000020002e051824 */ /* 0x000fe800078e022f */
[----:B------:R-:W-:Y:S05]  /*70a0*/  @P1 VIADD R4, R5, UR44 ;  /* 0x0000002c05041c36 */ /* 0x000fea0008000000 */
[----:B------:R-:W-:Y:S01]  /*70b0*/  @P1 IADD3 R2, PT, PT, R62, R4, RZ ;  /* 0x000000043e021210 */ /* 0x000fe20007ffe0ff */
[----:B------:R-:W-:Y:S01]  /*70c0*/  @P1 IMAD.IADD R4, R91, 0x1, R4 ;  /* 0x000000015b041824 */ /* 0x000fe200078e0204 */
[----:B------:R-:W-:Y:S06]  /*70d0*/  @P0 BRA `(.L_x_109) ;  /* 0x00000000000c0947 */ /* 0x000fec0003800000 */
[----:B--2---:R-:W-:Y:S04]  /*70e0*/  SHF.L.U32 R0, R90, 0x1f, RZ ;  /* 0x0000001f5a007819 */ /* 0x004fe800000006ff */
[----:B------:R-:W2:Y:S02]  /*70f0*/  SYNCS.PHASECHK.TRANS64.TRYWAIT P0, [R3+URZ+0x20], R0 ;  /* 0x00002000030075a7 */ /* 0x000ea400080011ff */
[----:B--2---:R-:W-:Y:S05]  /*7100*/  @!P0 BRA `(.L_x_110) ;  /* 0x0000003000588947 */ /* 0x004fea0003800000 */
.L_x_109:
[----:B------:R-:W-:Y:S05]  /*7110*/  BSYNC B0 ;  /* 0x0000000000007941 */ /* 0x000fea0003800000 */
.L_x_108:
[----:B------:R-:W-:Y:S02]  /*7120*/  ISETP.NE.AND P0, PT, R61, RZ, PT ;  /* 0x000000ff3d00720c */ /* 0x000fe40003f05270 */
[----:B------:R-:W-:Y:S11]  /*7130*/  IADD3 R46, PT, PT, R46, 0x1, RZ ;  /* 0x000000012e2e7810 */ /* 0x000ff60007ffe0ff */
[----:B--2---:R-:W-:Y:S01]  /*7140*/  @P0 IMAD.IADD R0, R91, 0x1, R2 ;  /* 0x000000015b000824 */ /* 0x004fe200078e0202 */
[----:B------:R-:W-:Y:S05]  /*7150*/  @P0 WARPSYNC.ALL ;  /* 0x0000000000000948 */ /* 0x000fea0003800000 */
[----:B------:R3:W4:Y:S04]  /*7160*/  @P0 LDSM.16.M88.4 R48, [R5+UR44+0x400] ;  /* 0x0004002c0530083b */ /* 0x0007280008000200 */
[----:B------:R3:W2:Y:S04]  /*7170*/  @P0 LDSM.16.M88.4 R56, [R4+0x400] ;  /* 0x000400000438083b */ /* 0x0006a80000000200 */
[----:B------:R3:W1:Y:S04]  /*7180*/  @P0 LDSM.16.M88.4 R64, [R2+0x400] ;  /* 0x000400000240083b */ /* 0x0006680000000200 */
[----:B------:R3:W1:Y:S02]  /*7190*/  @P0 LDSM.16.M88.4 R72, [R0+0x400] ;  /* 0x000400000048083b */ /* 0x0006640000000200 */
.L_x_107:
[----:B------:R-:W-:Y:S05]  /*71a0*/  BSYNC B1 ;  /* 0x0000000000017941 */ /* 0x000fea0003800000 */
.L_x_106:
[----:B------:R-:W-:Y:S05]  /*71b0*/  VIADD R3, R39, 0x40 ;  /* 0x0000004027037836 */ /* 0x000fea0000000000 */
[----:B------:R-:W-:Y:S04]  /*71c0*/  SHF.R.U32.HI R3, RZ, 0x15, R3 ;  /* 0x00000015ff037819 */ /* 0x000fe80000011603 */
[----:B------:R-:W-:Y:S11]  /*71d0*/  LOP3.LUT P0, RZ, R3, 0x3, R82, 0x48, !PT ;  /* 0x0000000303ff7812 */ /* 0x000ff60007804852 */
[----:B------:R-:W-:Y:S02]  /*71e0*/  @!UPT UIADD3 URZ, UPT, UPT, URZ, URZ, URZ ;  /* 0x000000fffffff290 */ /* 0x000fe4000fffe0ff */
[----:B------:R-:W-:Y:S05]  /*71f0*/  @!P0 BRA `(.L_x_111) ;  /* 0x0000000000408947 */ /* 0x000fea0003800000 */
[----:B------:R-:W5:Y:S01]  /*7200*/  LDCU.64 UR8, c[0x4][0x70] ;  /* 0x01000e00ff0877ac */ /* 0x000f620008000a00 */
[----:B------:R-:W-:Y:S01]  /*7210*/  MOV R3, 0x0 ;  /* 0x0000000000037802 */ /* 0x000fe20000000f00 */
[----:B------:R-:W-:Y:S02]  /*7220*/  HFMA2 R12, -RZ, RZ, 0, 5.9604644775390625e-08 ;  /* 0x00000001ff0c7431 */ /* 0x000fe400000001ff */
[----:B------:R-:W-:Y:S02]  /*7230*/  IMAD.MOV.U32 R8, RZ, RZ, 0x192 ;  /* 0x00000192ff087424 */ /* 0x000fe400078e00ff */
[----:B------:R-:W-:Y:S01]  /*7240*/  IMAD.MOV.U32 R13, RZ, RZ, RZ ;  /* 0x000000ffff0d7224 */ /* 0x000fe200078e00ff */
[----:B------:R-:W2:Y:S01]  /*7250*/  LDCU.64 UR6, c[0x4][0x78] ;  /* 0x01000f00ff0677ac */ /* 0x000ea20008000a00 */
[----:B---3--:R-:W3:Y:S01]  /*7260*/  LDC.64 R2, c[0x4][R3] ;  /* 0x0100000003027b82 */ /* 0x008ee20000000a00 */
[----:B------:R-:W4:Y:S01]  /*7270*/  LDCU.64 UR4, c[0x4][0x10] ;  /* 0x01000200ff0477ac */ /* 0x000f220008000a00 */
[----:B-----5:R-:W-:Y:S01]  /*7280*/  MOV R5, UR9 ;  /* 0x0000000900057c02 */ /* 0x020fe20008000f00 */
[----:B------:R-:W-:Y:S01]  /*7290*/  IMAD.U32 R4, RZ, RZ, UR8 ;  /* 0x00000008ff047e24 */ /* 0x000fe2000f8e00ff */
[----:B--2---:R-:W-:Y:S01]  /*72a0*/  MOV R7, UR7 ;  /* 0x0000000700077c02 */ /* 0x004fe20008000f00 */
[----:B------:R-:W-:Y:S01]  /*72b0*/  IMAD.U32 R6, RZ, RZ, UR6 ;  /* 0x00000006ff067e24 */ /* 0x000fe2000f8e00ff */
[----:B----4-:R-:W-:Y:S01]  /*72c0*/  MOV R11, UR5 ;  /* 0x00000005000b7c02 */ /* 0x010fe20008000f00 */
[----:B------:R-:W-:Y:S02]  /*72d0*/  IMAD.U32 R10, RZ, RZ, UR4 ;  /* 0x00000004ff0a7e24 */ /* 0x000fe4000f8e00ff */
[----:B------:R-:W-:Y:S07]  /*72e0*/  LEPC R20, `(.L_x_111) ;  /* 0x000000001014794e */ /* 0x000fee0000000000 */
[----:B-1-3--:R-:W-:Y:S05]  /*72f0*/  CALL.ABS.NOINC R2 ;  /* 0x0000000002007343 */ /* 0x00afea0003c00000 */
.L_x_111:
[C---:B----4-:R-:W-:Y:S01]  /*7300*/  SHF.L.U32 R40, R48.reuse, 0x10, RZ ;  /* 0x0000001030287819 */ /* 0x050fe200000006ff */
[----:B------:R-:W-:Y:S05]  /*7310*/  WARPSYNC.ALL ;  /* 0x0000000000007948 */ /* 0x000fea0003800000 */
[----:B------:R-:W-:Y:S01]  /*7320*/  R2UR UR4, R39 ;  /* 0x00000000270472ca */ /* 0x000fe200000e0000 */
[----:B------:R-:W-:Y:S01]  /*7330*/  BSSY.RECONVERGENT B0, `(.L_x_112) ;  /* 0x0000090000007945 */ /* 0x000fe20003800200 */
[----:B------:R-:W-:Y:S02]  /*7340*/  LOP3.LUT R43, R48, 0xffff0000, RZ, 0xc0, !PT ;  /* 0xffff0000302b7812 */ /* 0x000fe400078ec0ff */
[----:B------:R-:W-:Y:S02]  /*7350*/  LOP3.LUT R42, R49, 0xffff0000, RZ, 0xc0, !PT ;  /* 0xffff0000312a7812 */ /* 0x000fe400078ec0ff */
[----:B------:R-:W-:Y:S02]  /*7360*/  SHF.L.U32 R45, R51, 0x10, RZ ;  /* 0x00000010332d7819 */ /* 0x000fe400000006ff */
[----:B------:R-:W-:Y:S02]  /*7370*/  ISETP.NE.AND P6, PT, R96, RZ, PT ;  /* 0x000000ff6000720c */ /* 0x000fe40003fc5270 */
[----:B-1----:R-:W-:Y:S02]  /*7380*/  MOV R52, UR46 ;  /* 0x0000002e00347c02 */ /* 0x002fe40008000f00 */
[----:B------:R-:W-:Y:S01]  /*7390*/  MOV R63, UR47 ;  /* 0x0000002f003f7c02 */ /* 0x000fe20008000f00 */
[----:B---3--:R-:W2:Y:S01]  /*73a0*/  LDTM.16dp256bit.x8 R4, tmem[UR4+0x40] ;  /* 0x00004004000479ee */ /* 0x008ea200081a0000 */
[----:B------:R-:W-:Y:S02]  /*73b0*/  LOP3.LUT R44, R75, 0xffff0000, RZ, 0xc0, !PT ;  /* 0xffff00004b2c7812 */ /* 0x000fe400078ec0ff */
[----:B------:R-:W-:Y:S02]  /*73c0*/  ISETP.NE.AND P0, PT, R93, RZ, PT ;  /* 0x000000ff5d00720c */ /* 0x000fe40003f05270 */
[----:B------:R-:W-:Y:S03]  /*73d0*/  LEA R102, R46, UR44, 0x3 ;  /* 0x0000002c2e667c11 */ /* 0x000fe6000f8e18ff */
[----:B------:R-:W-:Y:S02]  /*73e0*/  @P6 LEA R52, R52, UR44, 0x3 ;  /* 0x0000002c34346c11 */ /* 0x000fe4000f8e18ff */
[----:B------:R-:W-:Y:S02]  /*73f0*/  @P6 SHF.L.U32 R103, R90, 0x1f, RZ ;  /* 0x0000001f5a676819 */ /* 0x000fe400000006ff */
[----:B------:R-:W-:Y:S04]  /*7400*/  @P6 IADD3 R52, PT, PT, R52, 0x40, RZ ;  /* 0x0000004034346810 */ /* 0x000fe80007ffe0ff */
[----:B------:R-:W-:Y:S01]  /*7410*/  @P6 PRMT R63, R63, 0x654, R52 ;  /* 0x000006543f3f6816 */ /* 0x000fe20000000034 */
[C---:B--2---:R-:W-:Y:S01]  /*7420*/  FMUL R0, R38.reuse, R4 ;  /* 0x0000000426007220 */ /* 0x044fe20000400000 */
[C---:B------:R-:W-:Y:S01]  /*7430*/  FMUL R2, R38.reuse, R5 ;  /* 0x0000000526027220 */ /* 0x040fe20000400000 */
[C---:B------:R-:W-:Y:S01]  /*7440*/  FMUL R3, R38.reuse, R6 ;  /* 0x0000000626037220 */ /* 0x040fe20000400000 */
[----:B------:R-:W-:Y:S01]  /*7450*/  FMUL R7, R38, R7 ;  /* 0x0000000726077220 */ /* 0x000fe20000400000 */
[----:B------:R-:W-:Y:S01]  /*7460*/  FFMA R0, R41, R40, R0 ;  /* 0x0000002829007223 */ /* 0x000fe20000000000 */
[----:B------:R-:W-:Y:S01]  /*7470*/  SHF.L.U32 R40, R49, 0x10, RZ ;  /* 0x0000001031287819 */ /* 0x000fe200000006ff */
[C---:B------:R-:W-:Y:S01]  /*7480*/  FFMA R2, R41.reuse, R43, R2 ;  /* 0x0000002b29027223 */ /* 0x040fe20000000002 */
[----:B------:R-:W-:Y:S01]  /*7490*/  SHF.L.U32 R43, R50, 0x10, RZ ;  /* 0x00000010322b7819 */ /* 0x000fe200000006ff */
[C---:B------:R-:W-:Y:S01]  /*74a0*/  FMUL R4, R38.reuse, R8 ;  /* 0x0000000826047220 */ /* 0x040fe20000400000 */
[----:B------:R-:W-:Y:S01]  /*74b0*/  FMUL R5, R38, R9 ;  /* 0x0000000926057220 */ /* 0x000fe20000400000 */
[C---:B------:R-:W-:Y:S01]  /*74c0*/  FFMA R3, R41.reuse, R40, R3 ;  /* 0x0000002829037223 */ /* 0x040fe20000000003 */
[----:B------:R-:W-:Y:S01]  /*74d0*/  LOP3.LUT R40, R50, 0xffff0000, RZ, 0xc0, !PT ;  /* 0xffff000032287812 */ /* 0x000fe200078ec0ff */
[----:B------:R-:W-:Y:S01]  /*74e0*/  FFMA R7, R41, R42, R7 ;  /* 0x0000002a29077223 */ /* 0x000fe20000000007 */
[----:B------:R-:W-:Y:S01]  /*74f0*/  LOP3.LUT R42, R51, 0xffff0000, RZ, 0xc0, !PT ;  /* 0xffff0000332a7812 */ /* 0x000fe200078ec0ff */
[----:B------:R-:W-:Y:S01]  /*7500*/  FMUL R6, R38, R10 ;  /* 0x0000000a26067220 */ /* 0x000fe20000400000 */
[----:B------:R-:W-:Y:S01]  /*7510*/  F2FP.BF16.F32.PACK_AB R52, R2, R0 ;  /* 0x000000000234723e */ /* 0x000fe200000010ff */
[----:B------:R-:W-:Y:S01]  /*7520*/  FMUL R11, R38, R11 ;  /* 0x0000000b260b7220 */ /* 0x000fe20000400000 */
[----:B------:R-:W-:Y:S01]  /*7530*/  F2FP.BF16.F32.PACK_AB R53, R7, R3 ;  /* 0x000000030735723e */ /* 0x000fe200000010ff */
        /* <DEDUP_REMOVED lines=52> */
[----:B------:R1:W-:Y:S01]  /*7880*/  STSM.16.M88.4 [R98+0x2400], R52 ;  /* 0x0024003462007844 */ /* 0x0003e20000000200 */
[----:B------:R-:W-:Y:S01]  /*7890*/  F2FP.BF16.F32.PACK_AB R105, R23, R18 ;  /* 0x000000121769723e */ /* 0x000fe200000010ff */
[C---:B------:R-:W-:Y:S01]  /*78a0*/  FMUL R21, R38.reuse, R25 ;  /* 0x0000001926157220 */ /* 0x040fe20000400000 */
[----:B------:R-:W-:Y:S01]  /*78b0*/  FMUL R22, R38, R26 ;  /* 0x0000001a26167220 */ /* 0x000fe20000400000 */
[----:B------:R-:W-:Y:S01]  /*78c0*/  FFMA R20, R41, R40, R20 ;  /* 0x0000002829147223 */ /* 0x000fe20000000014 */
[----:B------:R-:W-:Y:S03]  /*78d0*/  LOP3.LUT R40, R67, 0xffff0000, RZ, 0xc0, !PT ;  /* 0xffff000043287812 */ /* 0x000fe600078ec0ff */
[----:B------:R1:W-:Y:S01]  /*78e0*/  STSM.16.M88.4 [R97+0x2400], R68 ;  /* 0x0024004461007844 */ /* 0x0003e20000000200 */
[C---:B------:R-:W-:Y:S01]  /*78f0*/  FFMA R21, R41.reuse, R42, R21 ;  /* 0x0000002a29157223 */ /* 0x040fe20000000015 */
[C---:B------:R-:W-:Y:S01]  /*7900*/  LOP3.LUT R42, R72.reuse, 0xffff0000, RZ, 0xc0, !PT ;  /* 0xffff0000482a7812 */ /* 0x040fe200078ec0ff */
[C---:B------:R-:W-:Y:S01]  /*7910*/  FFMA R22, R41.reuse, R43, R22 ;  /* 0x0000002b29167223 */ /* 0x040fe20000000016 */
[----:B------:R-:W-:Y:S01]  /*7920*/  SHF.L.U32 R43, R72, 0x10, RZ ;  /* 0x00000010482b7819 */ /* 0x000fe200000006ff */
[C---:B------:R-:W-:Y:S01]  /*7930*/  FMUL R27, R38.reuse, R27 ;  /* 0x0000001b261b7220 */ /* 0x040fe20000400000 */
[C---:B------:R-:W-:Y:S01]  /*7940*/  FMUL R24, R38.reuse, R28 ;  /* 0x0000001c26187220 */ /* 0x040fe20000400000 */
[C---:B------:R-:W-:Y:S01]  /*7950*/  FMUL R25, R38.reuse, R29 ;  /* 0x0000001d26197220 */ /* 0x040fe20000400000 */
[C---:B------:R-:W-:Y:S01]  /*7960*/  FMUL R26, R38.reuse, R30 ;  /* 0x0000001e261a7220 */ /* 0x040fe20000400000 */
[C---:B------:R-:W-:Y:S01]  /*7970*/  FFMA R27, R41.reuse, R40, R27 ;  /* 0x00000028291b7223 */ /* 0x040fe2000000001b */
[----:B------:R-:W-:Y:S01]  /*7980*/  FFMA R24, R41, R43, R24 ;  /* 0x0000002b29187223 */ /* 0x000fe20000000018 */
[----:B------:R-:W-:Y:S01]  /*7990*/  LOP3.LUT R40, R73, 0xffff0000, RZ, 0xc0, !PT ;  /* 0xffff000049287812 */ /* 0x000fe200078ec0ff */
[C---:B------:R-:W-:Y:S01]  /*79a0*/  FFMA R25, R41.reuse, R42, R25 ;  /* 0x0000002a29197223 */ /* 0x040fe20000000019 */
[----:B------:R-:W-:Y:S01]  /*79b0*/  FMUL R31, R38, R31 ;  /* 0x0000001f261f7220 */ /* 0x000fe20000400000 */
[----:B------:R-:W-:Y:S01]  /*79c0*/  SHF.L.U32 R43, R74, 0x10, RZ ;  /* 0x000000104a2b7819 */ /* 0x000fe200000006ff */
[----:B------:R-:W-:Y:S01]  /*79d0*/  FFMA R26, R41, R45, R26 ;  /* 0x0000002d291a7223 */ /* 0x000fe2000000001a */
[----:B------:R-:W-:Y:S01]  /*79e0*/  FMUL R28, R38, R32 ;  /* 0x00000020261c7220 */ /* 0x000fe20000400000 */
[----:B------:R-:W-:Y:S01]  /*79f0*/  LOP3.LUT R42, R74, 0xffff0000, RZ, 0xc0, !PT ;  /* 0xffff00004a2a7812 */ /* 0x000fe200078ec0ff */
[C---:B------:R-:W-:Y:S01]  /*7a00*/  FMUL R29, R38.reuse, R33 ;  /* 0x00000021261d7220 */ /* 0x040fe20000400000 */
[----:B------:R-:W-:Y:S01]  /*7a10*/  SHF.L.U32 R45, R75, 0x10, RZ ;  /* 0x000000104b2d7819 */ /* 0x000fe200000006ff */
[C---:B------:R-:W-:Y:S01]  /*7a20*/  FMUL R30, R38.reuse, R34 ;  /* 0x00000022261e7220 */ /* 0x040fe20000400000 */
[C---:B------:R-:W-:Y:S01]  /*7a30*/  FFMA R31, R41.reuse, R40, R31 ;  /* 0x00000028291f7223 */ /* 0x040fe2000000001f */
        /* <DEDUP_REMOVED lines=9> */
[----:B------:R1:W-:Y:S01]  /*7ad0*/  STSM.16.M88.4 [R100+0x2000], R104 ;  /* 0x0020006864007844 */ /* 0x0003e20000000200 */
[----:B------:R-:W-:Y:S02]  /*7ae0*/  F2FP.BF16.F32.PACK_AB R110, R29, R28 ;  /* 0x0000001c1d6e723e */ /* 0x000fe400000010ff */
[----:B------:R-:W-:Y:S05]  /*7af0*/  F2FP.BF16.F32.PACK_AB R111, R35, R30 ;  /* 0x0000001e236f723e */ /* 0x000fea00000010ff */
[----:B------:R1:W-:Y:S01]  /*7b00*/  STSM.16.M88.4 [R101+0x2000], R108 ;  /* 0x0020006c65007844 */ /* 0x0003e20000000200 */
        /* <DEDUP_REMOVED lines=9> */
[----:B------:R-:W-:Y:S02]  /*7ba0*/  UIADD3 UR9, UPT, UPT, UR49, 0x40, URZ ;  /* 0x0000004031097890 */ /* 0x000fe4000fffe0ff */
[----:B------:R-:W-:Y:S01]  /*7bb0*/  UIADD3 UR8, UPT, UPT, UR44, 0x2400, URZ ;  /* 0x000024002c087890 */ /* 0x000fe2000fffe0ff */
[----:B------:R-:W-:Y:S01]  /*7bc0*/  UMOV UR10, UR50 ;  /* 0x00000032000a7c82 */ /* 0x000fe20008000000 */
[----:B------:R-:W-:Y:S01]  /*7bd0*/  UMOV UR11, UR36 ;  /* 0x00000024000b7c82 */ /* 0x000fe20008000000 */
[----:B--2---:R-:W-:Y:S04]  /*7be0*/  UIADD3 UR4, UP0, UPT, UR6, 0x680, URZ ;  /* 0x0000068006047890 */ /* 0x004fe8000ff1e0ff */
[----:B------:R-:W-:Y:S09]  /*7bf0*/  UIADD3.X UR5, UPT, UPT, URZ, UR7, URZ, UP0, !UPT ;  /* 0x00000007ff057290 */ /* 0x000ff200087fe4ff */
[----:B------:R2:W-:Y:S01]  /*7c00*/  UTMASTG.3D [UR8], [UR4] ;  /* 0x00000008040073b5 */ /* 0x0005e20008010000 */
[----:B------:R0:W-:Y:S01]  /*7c10*/  UTMACMDFLUSH ;  /* 0x00000000000079b7 */ /* 0x0001e20000000000 */
[----:B--2---:R-:W-:Y:S04]  /*7c20*/  DEPBAR.LE SB0, 0x1 ;  /* 0x000080400000791a */ /* 0x004fe80000000000 */
.L_x_113:
[----:B------:R-:W-:Y:S05]  /*7c30*/  BSYNC.RECONVERGENT B0 ;  /* 0x0000000000007941 */ /* 0x000fea0003800200 */
.L_x_112:
[----:B------:R-:W-:Y:S01]  /*7c40*/  BAR.SYNC.DEFER_BLOCKING 0x1, 0x80 ;  /* 0x0042000000007b1d */ /* 0x000fe20000010000 */
[----:B------:R-:W-:Y:S04]  /*7c50*/  UIADD3 UR4, UPT, UPT, UR46, 0x1, URZ ;  /* 0x000000012e047890 */ /* 0x000fe8000fffe0ff */
[----:B------:R-:W-:Y:S04]  /*7c60*/  UISETP.NE.AND UP0, UPT, UR4, 0x4, UPT ;  /* 0x000000040400788c */ /* 0x000fe8000bf05270 */
[----:B------:R-:W-:Y:S01]  /*7c70*/  USEL UR45, UR4, URZ, UP0 ;  /* 0x000000ff042d7287 */ /* 0x000fe20008000000 */
[----:B------:R2:W-:Y:S01]  /*7c80*/  @P6 SYNCS.ARRIVE.TRANS64.RED.A1T0 RZ, [R63+URZ], RZ ;  /* 0x000000ff3fff69a7 */ /* 0x0005e200081004ff */
[----:B------:R-:W-:Y:S01]  /*7c90*/  BSSY B1, `(.L_x_114) ;  /* 0x0000018000017945 */ /* 0x000fe20003800000 */
[----:B------:R-:W3:Y:S02]  /*7ca0*/  @P6 SYNCS.PHASECHK.TRANS64.TRYWAIT P0, [R102+URZ+0x20], R103 ;  /* 0x00002067660065a7 */ /* 0x000ee400080011ff */
[----:B---3--:R-:W-:Y:S01]  /*7cb0*/  @P6 SEL R60, RZ, 0x1, !P0 ;  /* 0x00000001ff3c6807 */ /* 0x008fe20004000000 */
[----:B--2---:R-:W-:Y:S06]  /*7cc0*/  @!P6 BRA `(.L_x_115) ;  /* 0x000000000050e947 */ /* 0x004fec0003800000 */
        /* <DEDUP_REMOVED lines=8> */
[----:B------:R-:W-:Y:S04]  /*7d50*/  SHF.L.U32 R5, R90, 0x1f, RZ ;  /* 0x0000001f5a057819 */ /* 0x000fe800000006ff */
[----:B------:R-:W2:Y:S02]  /*7d60*/  SYNCS.PHASECHK.TRANS64.TRYWAIT P0, [R102+URZ+0x20], R5 ;  /* 0x00002005660075a7 */ /* 0x000ea400080011ff */
[----:B--2---:R-:W-:Y:S05]  /*7d70*/  @!P0 BRA `(.L_x_118) ;  /* 0x0000002400508947 */ /* 0x004fea0003800000 */
.L_x_117:
[----:B------:R-:W-:Y:S05]  /*7d80*/  BSYNC B0 ;  /* 0x0000000000007941 */ /* 0x000fea0003800000 */
.L_x_116:
[----:B------:R-:W-:Y:S02]  /*7d90*/  ISETP.NE.AND P0, PT, R61, RZ, PT ;  /* 0x000000ff3d00720c */ /* 0x000fe40003f05270 */
[----:B------:R-:W-:Y:S11]  /*7da0*/  IADD3 R46, PT, PT, R46, 0x1, RZ ;  /* 0x000000012e2e7810 */ /* 0x000ff60007ffe0ff */
[----:B------:R-:W-:Y:S01]  /*7db0*/  @P0 IMAD.IADD R4, R91, 0x1, R0 ;  /* 0x000000015b040824 */ /* 0x000fe200078e0200 */
[----:B------:R-:W-:Y:S05]  /*7dc0*/  @P0 WARPSYNC.ALL ;  /* 0x0000000000000948 */ /* 0x000fea0003800000 */
[----:B------:R3:W4:Y:S04]  /*7dd0*/  @P0 LDSM.16.M88.4 R48, [R3+UR44+0x400] ;  /* 0x0004002c0330083b */ /* 0x0007280008000200 */
[----:B------:R3:W1:Y:S04]  /*7de0*/  @P0 LDSM.16.M88.4 R56, [R2+0x400] ;  /* 0x000400000238083b */ /* 0x0006680000000200 */
[----:B------:R3:W1:Y:S04]  /*7df0*/  @P0 LDSM.16.M88.4 R64, [R0+0x400] ;  /* 0x000400000040083b */ /* 0x0006680000000200 */
[----:B------:R3:W1:Y:S02]  /*7e00*/  @P0 LDSM.16.M88.4 R72, [R4+0x400] ;  /* 0x000400000448083b */ /* 0x0006640000000200 */
.L_x_115:
[----:B------:R-:W-:Y:S05]  /*7e10*/  BSYNC B1 ;  /* 0x0000000000017941 */ /* 0x000fea0003800000 */
.L_x_114:
[----:B---3--:R-:W-:Y:S05]  /*7e20*/  VIADD R3, R39, 0x80 ;  /* 0x0000008027037836 */ /* 0x008fea0000000000 */
[----:B------:R-:W-:Y:S04]  /*7e30*/  SHF.R.U32.HI R3, RZ, 0x15, R3 ;  /* 0x00000015ff037819 */ /* 0x000fe80000011603 */
[----:B------:R-:W-:Y:S11]  /*7e40*/  LOP3.LUT P0, RZ, R3, 0x3, R82, 0x48, !PT ;  /* 0x0000000303ff7812 */ /* 0x000ff60007804852 */
[----:B------:R-:W-:Y:S02]  /*7e50*/  @!UPT UIADD3 URZ, UPT, UPT, URZ, URZ, URZ ;  /* 0x000000fffffff290 */ /* 0x000fe4000fffe0ff */
[----:B------:R-:W-:Y:S05]  /*7e60*/  @!P0 BRA `(.L_x_119) ;  /* 0x0000000000408947 */ /* 0x000fea0003800000 */
[----:B------:R-:W2:Y:S01]  /*7e70*/  LDCU.64 UR8, c[0x4][0x70] ;  /* 0x01000e00ff0877ac */ /* 0x000ea20008000a00 */
[----:B------:R-:W-:Y:S01]  /*7e80*/  MOV R3, 0x0 ;  /* 0x0000000000037802 */ /* 0x000fe20000000f00 */
[----:B------:R-:W-:Y:S02]  /*7e90*/  HFMA2 R12, -RZ, RZ, 0, 5.9604644775390625e-08 ;  /* 0x00000001ff0c7431 */ /* 0x000fe400000001ff */
[----:B------:R-:W-:Y:S02]  /*7ea0*/  IMAD.MOV.U32 R8, RZ, RZ, 0x192 ;  /* 0x00000192ff087424 */ /* 0x000fe400078e00ff */
[----:B------:R-:W-:Y:S01]  /*7eb0*/  IMAD.MOV.U32 R13, RZ, RZ, RZ ;  /* 0x000000ffff0d7224 */ /* 0x000fe200078e00ff */
[----:B------:R-:W3:Y:S01]  /*7ec0*/  LDCU.64 UR6, c[0x4][0x78] ;  /* 0x01000f00ff0677ac */ /* 0x000ee20008000a00 */
[----:B------:R-:W1:Y:S01]  /*7ed0*/  LDC.64 R2, c[0x4][R3] ;  /* 0x0100000003027b82 */ /* 0x000e620000000a00 */
[----:B------:R-:W5:Y:S01]  /*7ee0*/  LDCU.64 UR4, c[0x4][0x10] ;  /* 0x01000200ff0477ac */ /* 0x000f620008000a00 */
[----:B--2---:R-:W-:Y:S01]  /*7ef0*/  MOV R5, UR9 ;  /* 0x0000000900057c02 */ /* 0x004fe20008000f00 */
[----:B------:R-:W-:Y:S01]  /*7f00*/  IMAD.U32 R4, RZ, RZ, UR8 ;  /* 0x00000008ff047e24 */ /* 0x000fe2000f8e00ff */
[----:B---3--:R-:W-:Y:S01]  /*7f10*/  MOV R7, UR7 ;  /* 0x0000000700077c02 */ /* 0x008fe20008000f00 */
[----:B------:R-:W-:Y:S01]  /*7f20*/  IMAD.U32 R6, RZ, RZ, UR6 ;  /* 0x00000006ff067e24 */ /* 0x000fe2000f8e00ff */
[----:B-----5:R-:W-:Y:S01]  /*7f30*/  MOV R11, UR5 ;  /* 0x00000005000b7c02 */ /* 0x020fe20008000f00 */
[----:B------:R-:W-:Y:S02]  /*7f40*/  IMAD.U32 R10, RZ, RZ, UR4 ;  /* 0x00000004ff0a7e24 */ /* 0x000fe4000f8e00ff */
[----:B------:R-:W-:Y:S07]  /*7f50*/  LEPC R20, `(.L_x_119) ;  /* 0x000000001014794e */ /* 0x000fee0000000000 */
[----:B-1--4-:R-:W-:Y:S05]  /*7f60*/  CALL.ABS.NOINC R2 ;  /* 0x0000000002007343 */ /* 0x012fea0003c00000 */
.L_x_119:
        /* <DEDUP_REMOVED lines=10> */
[----:B--2---:R-:W1:Y:S01]  /*8010*/  LDTM.16dp256bit.x8 R4, tmem[UR4+0x80] ;  /* 0x00008004000479ee */ /* 0x004e6200081a0000 */
[----:B------:R-:W-:Y:S02]  /*8020*/  LOP3.LUT R44, R75, 0xffff0000, RZ, 0xc0, !PT ;  /* 0xffff00004b2c7812 */ /* 0x000fe400078ec0ff */
[----:B------:R-:W-:Y:S02]  /*8030*/  ISETP.NE.AND P0, PT, R93, RZ, PT ;  /* 0x000000ff5d00720c */ /* 0x000fe40003f05270 */
[----:B------:R-:W-:Y:S03]  /*8040*/  LEA R103, R46, UR44, 0x3 ;  /* 0x0000002c2e677c11 */ /* 0x000fe6000f8e18ff */
[----:B------:R-:W-:Y:S02]  /*8050*/  @P6 LEA R52, R52, UR44, 0x3 ;  /* 0x0000002c34346c11 */ /* 0x000fe4000f8e18ff */
[----:B------:R-:W-:Y:S02]  /*8060*/  @P6 SHF.L.U32 R102, R90, 0x1f, RZ ;  /* 0x0000001f5a666819 */ /* 0x000fe400000006ff */
[----:B------:R-:W-:Y:S04]  /*8070*/  @P6 IADD3 R52, PT, PT, R52, 0x40, RZ ;  /* 0x0000004034346810 */ /* 0x000fe80007ffe0ff */
[----:B------:R-:W-:Y:S01]  /*8080*/  @P6 PRMT R63, R63, 0x654, R52 ;  /* 0x000006543f3f6816 */ /* 0x000fe20000000034 */
[C---:B-1----:R-:W-:Y:S01]  /*8090*/  FMUL R0, R38.reuse, R4 ;  /* 0x0000000426007220 */ /* 0x042fe20000400000 */
        /* <DEDUP_REMOVED lines=128> */
.L_x_121:
[----:B------:R-:W-:Y:S05]  /*88a0*/  BSYNC.RECONVERGENT B0 ;  /* 0x0000000000007941 */ /* 0x000fea0003800200 */
.L_x_120:
        /* <DEDUP_REMOVED lines=20> */
.L_x_125:
[----:B------:R-:W-:Y:S05]  /*89f0*/  BSYNC B0 ;  /* 0x0000000000007941 */ /* 0x000fea0003800000 */
.L_x_124:
[----:B------:R-:W-:Y:S11]  /*8a00*/  ISETP.NE.AND P0, PT, R61, RZ, PT ;  /* 0x000000ff3d00720c */ /* 0x000ff60003f05270 */
[----:B------:R-:W-:Y:S02]  /*8a10*/  @!UPT UIADD3 URZ, UPT, UPT, URZ, URZ, URZ ;  /* 0x000000fffffff290 */ /* 0x000fe4000fffe0ff */
[----:B--2---:R-:W-:Y:S01]  /*8a20*/  @P0 IADD3 R0, PT, PT, R91, R62, RZ ;  /* 0x0000003e5b000210 */ /* 0x004fe20007ffe0ff */
[----:B------:R-:W-:Y:S05]  /*8a30*/  @P0 WARPSYNC.ALL ;  /* 0x0000000000000948 */ /* 0x000fea0003800000 */
[----:B------:R2:W3:Y:S04]  /*8a40*/  @P0 LDSM.16.M88.4 R48, [R46+UR44+0x400] ;  /* 0x0004002c2e30083b */ /* 0x0004e80008000200 */
[----:B------:R2:W4:Y:S04]  /*8a50*/  @P0 LDSM.16.M88.4 R56, [R2+0x400] ;  /* 0x000400000238083b */ /* 0x0005280000000200 */
[----:B------:R2:W1:Y:S04]  /*8a60*/  @P0 LDSM.16.M88.4 R64, [R62+0x400] ;  /* 0x000400003e40083b */ /* 0x0004680000000200 */
[----:B------:R2:W1:Y:S02]  /*8a70*/  @P0 LDSM.16.M88.4 R72, [R0+0x400] ;  /* 0x000400000048083b */ /* 0x0004640000000200 */
.L_x_123:
[----:B------:R-:W-:Y:S05]  /*8a80*/  BSYNC B1 ;  /* 0x0000000000017941 */ /* 0x000fea0003800000 */
.L_x_122:
        /* <DEDUP_REMOVED lines=10> */
[----:B------:R-:W3:Y:S01]  /*8b30*/  LDCU.64 UR6, c[0x4][0x78] ;  /* 0x01000f00ff0677ac */ /* 0x000ee20008000a00 */
[----:B--2---:R-:W2:Y:S01]  /*8b40*/  LDC.64 R2, c[0x4][R3] ;  /* 0x0100000003027b82 */ /* 0x004ea20000000a00 */
[----:B------:R-:W4:Y:S01]  /*8b50*/  LDCU.64 UR4, c[0x4][0x10] ;  /* 0x01000200ff0477ac */ /* 0x000f220008000a00 */
[----:B-----5:R-:W-:Y:S01]  /*8b60*/  MOV R5, UR9 ;  /* 0x0000000900057c02 */ /* 0x020fe20008000f00 */
[----:B------:R-:W-:Y:S01]  /*8b70*/  IMAD.U32 R4, RZ, RZ, UR8 ;  /* 0x00000008ff047e24 */ /* 0x000fe2000f8e00ff */
[----:B---3--:R-:W-:Y:S01]  /*8b80*/  MOV R7, UR7 ;  /* 0x0000000700077c02 */ /* 0x008fe20008000f00 */
[----:B------:R-:W-:Y:S01]  /*8b90*/  IMAD.U32 R6, RZ, RZ, UR6 ;  /* 0x00000006ff067e24 */ /* 0x000fe2000f8e00ff */
[----:B----4-:R-:W-:Y:S01]  /*8ba0*/  MOV R11, UR5 ;  /* 0x00000005000b7c02 */ /* 0x010fe20008000f00 */
[----:B------:R-:W-:Y:S02]  /*8bb0*/  IMAD.U32 R10, RZ, RZ, UR4 ;  /* 0x00000004ff0a7e24 */ /* 0x000fe4000f8e00ff */
[----:B------:R-:W-:Y:S07]  /*8bc0*/  LEPC R20, `(.L_x_127) ;  /* 0x000000001014794e */ /* 0x000fee0000000000 */
[----:B-12---:R-:W-:Y:S05]  /*8bd0*/  CALL.ABS.NOINC R2 ;  /* 0x0000000002007343 */ /* 0x006fea0003c00000 */
.L_x_127:
[----:B------:R-:W-:Y:S01]  /*8be0*/  ISETP.NE.AND P0, PT, R93, RZ, PT ;  /* 0x000000ff5d00720c */ /* 0x000fe20003f05270 */
[----:B------:R-:W-:Y:S05]  /*8bf0*/  WARPSYNC.ALL ;  /* 0x0000000000007948 */ /* 0x000fea0003800000 */
[----:B------:R-:W-:Y:S01]  /*8c00*/  R2UR UR4, R39 ;  /* 0x00000000270472ca */ /* 0x000fe200000e0000 */
[----:B------:R-:W-:Y:S01]  /*8c10*/  BSSY.RECONVERGENT B0, `(.L_x_128) ;  /* 0x000008d000007945 */ /* 0x000fe20003800200 */
[C---:B---3--:R-:W-:Y:S02]  /*8c20*/  SHF.L.U32 R40, R48.reuse, 0x10, RZ ;  /* 0x0000001030287819 */ /* 0x048fe400000006ff */
[----:B------:R-:W-:Y:S02]  /*8c30*/  LOP3.LUT R42, R48, 0xffff0000, RZ, 0xc0, !PT ;  /* 0xffff0000302a7812 */ /* 0x000fe400078ec0ff */
[C---:B------:R-:W-:Y:S02]  /*8c40*/  SHF.L.U32 R43, R49.reuse, 0x10, RZ ;  /* 0x00000010312b7819 */ /* 0x040fe400000006ff */
[----:B------:R-:W-:Y:S02]  /*8c50*/  LOP3.LUT R44, R49, 0xffff0000, RZ, 0xc0, !PT ;  /* 0xffff0000312c7812 */ /* 0x000fe400078ec0ff */
[C---:B------:R-:W-:Y:S02]  /*8c60*/  SHF.L.U32 R45, R50.reuse, 0x10, RZ ;  /* 0x00000010322d7819 */ /* 0x040fe400000006ff */
[----:B--2---:R-:W-:Y:S01]  /*8c70*/  LOP3.LUT R46, R50, 0xffff0000, RZ, 0xc0, !PT ;  /* 0xffff0000322e7812 */ /* 0x004fe200078ec0ff */
[----:B------:R-:W2:Y:S01]  /*8c80*/  LDTM.16dp256bit.x8 R4, tmem[UR4+0xc0] ;  /* 0x0000c004000479ee */ /* 0x000ea200081a0000 */
[C---:B------:R-:W-:Y:S01]  /*8c90*/  SHF.L.U32 R47, R51.reuse, 0x10, RZ ;  /* 0x00000010332f7819 */ /* 0x040fe200000006ff */
[----:B------:R-:W-:Y:S01]  /*8ca0*/  NOP ;  /* 0x0000000000007918 */ /* 0x000fe20000000000 */
[----:B------:R-:W-:Y:S02]  /*8cb0*/  LOP3.LUT R49, R51, 0xffff0000, RZ, 0xc0, !PT ;  /* 0xffff000033317812 */ /* 0x000fe400078ec0ff */
[----:B------:R-:W-:Y:S02]  /*8cc0*/  R2UR UR5, R99 ;  /* 0x00000000630572ca */ /* 0x000fe400000e0000 */
[C---:B----4-:R-:W-:Y:S02]  /*8cd0*/  SHF.L.U32 R48, R56.reuse, 0x10, RZ ;  /* 0x0000001038307819 */ /* 0x050fe400000006ff */
[----:B------:R-:W-:Y:S02]  /*8ce0*/  LOP3.LUT R51, R56, 0xffff0000, RZ, 0xc0, !PT ;  /* 0xffff000038337812 */ /* 0x000fe400078ec0ff */
[C---:B------:R-:W-:Y:S02]  /*8cf0*/  SHF.L.U32 R50, R57.reuse, 0x10, RZ ;  /* 0x0000001039327819 */ /* 0x040fe400000006ff */
[----:B-1----:R-:W-:Y:S02]  /*8d00*/  LOP3.LUT R52, R57, 0xffff0000, RZ, 0xc0, !PT ;  /* 0xffff000039347812 */ /* 0x002fe400078ec0ff */
[C---:B------:R-:W-:Y:S02]  /*8d10*/  SHF.L.U32 R53, R58.reuse, 0x10, RZ ;  /* 0x000000103a357819 */ /* 0x040fe400000006ff */
[----:B------:R-:W-:Y:S01]  /*8d20*/  LOP3.LUT R54, R58, 0xffff0000, RZ, 0xc0, !PT ;  /* 0xffff00003a367812 */ /* 0x000fe200078ec0ff */
[----:B------:R-:W-:Y:S01]  /*8d30*/  UIADD3 UR4, UPT, UPT, UR5, 0xb0, URZ ;  /* 0x000000b005047890 */ /* 0x000fe2000fffe0ff */
[C---:B------:R-:W-:Y:S02]  /*8d40*/  SHF.L.U32 R55, R59.reuse, 0x10, RZ ;  /* 0x000000103b377819 */ /* 0x040fe400000006ff */
[----:B------:R-:W-:Y:S01]  /*8d50*/  LOP3.LUT R56, R59, 0xffff0000, RZ, 0xc0, !PT ;  /* 0xffff00003b387812 */ /* 0x000fe200078ec0ff */
[----:B------:R-:W-:Y:S01]  /*8d60*/  UPRMT UR4, UR47, 0x654, UR4 ;  /* 0x000006542f047896 */ /* 0x000fe20008000004 */
[----:B------:R-:W-:Y:S01]  /*8d70*/  SHF.L.U32 R57, R64, 0x10, RZ ;  /* 0x0000001040397819 */ /* 0x000fe200000006ff */
[C---:B--2---:R-:W-:Y:S01]  /*8d80*/  FMUL R4, R38.reuse, R4 ;  /* 0x0000000426047220 */ /* 0x044fe20000400000 */
[C---:B------:R-:W-:Y:S01]  /*8d90*/  FMUL R5, R38.reuse, R5 ;  /* 0x0000000526057220 */ /* 0x040fe20000400000 */
[----:B------:R-:W-:Y:S01]  /*8da0*/  FMUL R6, R38, R6 ;  /* 0x0000000626067220 */ /* 0x000fe20000400000 */
[----:B------:R-:W-:Y:S01]  /*8db0*/  LOP3.LUT R58, R64, 0xffff0000, RZ, 0xc0, !PT ;  /* 0xffff0000403a7812 */ /* 0x000fe200078ec0ff */
[C---:B------:R-:W-:Y:S01]  /*8dc0*/  FFMA R4, R41.reuse, R40, R4 ;  /* 0x0000002829047223 */ /* 0x040fe20000000004 */
[----:B------:R-:W-:Y:S01]  /*8dd0*/  FFMA R5, R41, R42, R5 ;  /* 0x0000002a29057223 */ /* 0x000fe20000000005 */
[----:B------:R-:W-:Y:S01]  /*8de0*/  SHF.L.U32 R59, R65, 0x10, RZ ;  /* 0x00000010413b7819 */ /* 0x000fe200000006ff */
[----:B------:R-:W-:Y:S01]  /*8df0*/  SYNCS.ARRIVE.TRANS64.RED.A1T0 RZ, [UR4], RZ ;  /* 0x000000ffffff79a7 */ /* 0x000fe20008100404 */
[----:B------:R-:W-:Y:S01]  /*8e00*/  FFMA R6, R41, R43, R6 ;  /* 0x0000002b29067223 */ /* 0x000fe20000000006 */
[C---:B------:R-:W-:Y:S01]  /*8e10*/  FMUL R7, R38.reuse, R7 ;  /* 0x0000000726077220 */ /* 0x040fe20000400000 */
[----:B------:R-:W-:Y:S01]  /*8e20*/  LOP3.LUT R60, R65, 0xffff0000, RZ, 0xc0, !PT ;  /* 0xffff0000413c7812 */ /* 0x000fe200078ec0ff */
[C---:B------:R-:W-:Y:S01]  /*8e30*/  FMUL R8, R38.reuse, R8 ;  /* 0x0000000826087220 */ /* 0x040fe20000400000 */
[----:B------:R-:W-:Y:S01]  /*8e40*/  F2FP.BF16.F32.PACK_AB R104, R5, R4 ;  /* 0x000000040568723e */ /* 0x000fe200000010ff */
[C---:B------:R-:W-:Y:S01]  /*8e50*/  FFMA R7, R41.reuse, R44, R7 ;  /* 0x0000002c29077223 */ /* 0x040fe20000000007 */
[----:B------:R-:W-:Y:S01]  /*8e60*/  FMUL R9, R38, R9 ;  /* 0x0000000926097220 */ /* 0x000fe20000400000 */
[----:B------:R-:W-:Y:S01]  /*8e70*/  FFMA R8, R41, R45, R8 ;  /* 0x0000002d29087223 */ /* 0x000fe20000000008 */
[----:B------:R-:W-:Y:S01]  /*8e80*/  SHF.L.U32 R61, R66, 0x10, RZ ;  /* 0x00000010423d7819 */ /* 0x000fe200000006ff */
[C---:B------:R-:W-:Y:S01]  /*8e90*/  FMUL R0, R38.reuse, R10 ;  /* 0x0000000a26007220 */ /* 0x040fe20000400000 */
[----:B------:R-:W-:Y:S01]  /*8ea0*/  F2FP.BF16.F32.PACK_AB R105, R7, R6 ;  /* 0x000000060769723e */ /* 0x000fe200000010ff */
[C---:B------:R-:W-:Y:S01]  /*8eb0*/  FFMA R9, R41.reuse, R46, R9 ;  /* 0x0000002e29097223 */ /* 0x040fe20000000009 */
[----:B------:R-:W-:Y:S01]  /*8ec0*/  FMUL R2, R38, R11 ;  /* 0x0000000b26027220 */ /* 0x000fe20000400000 */
[----:B------:R-:W-:Y:S01]  /*8ed0*/  FFMA R0, R41, R47, R0 ;  /* 0x0000002f29007223 */ /* 0x000fe20000000000 */
[----:B------:R-:W-:Y:S01]  /*8ee0*/  LOP3.LUT R62, R66, 0xffff0000, RZ, 0xc0, !PT ;  /* 0xffff0000423e7812 */ /* 0x000fe200078ec0ff */
[C---:B------:R-:W-:Y:S01]  /*8ef0*/  FMUL R3, R38.reuse, R12 ;  /* 0x0000000c26037220 */ /* 0x040fe20000400000 */
[----:B------:R-:W-:Y:S01]  /*8f00*/  F2FP.BF16.F32.PACK_AB R106, R9, R8 ;  /* 0x00000008096a723e */ /* 0x000fe200000010ff */
[C---:B------:R-:W-:Y:S01]  /*8f10*/  FFMA R2, R41.reuse, R49, R2 ;  /* 0x0000003129027223 */ /* 0x040fe20000000002 */
[C---:B------:R-:W-:Y:S01]  /*8f20*/  FMUL R10, R38.reuse, R13 ;  /* 0x0000000d260a7220 */ /* 0x040fe20000400000 */
[----:B------:R-:W-:Y:S01]  /*8f30*/  FFMA R3, R41, R48, R3 ;  /* 0x0000003029037223 */ /* 0x000fe20000000003 */
[----:B------:R-:W-:Y:S01]  /*8f40*/  SHF.L.U32 R63, R67, 0x10, RZ ;  /* 0x00000010433f7819 */ /* 0x000fe200000006ff */
[----:B------:R-:W-:Y:S01]  /*8f50*/  FMUL R11, R38, R14 ;  /* 0x0000000e260b7220 */ /* 0x000fe20000400000 */
[----:B------:R-:W-:Y:S01]  /*8f60*/  F2FP.BF16.F32.PACK_AB R107, R2, R0 ;  /* 0x00000000026b723e */ /* 0x000fe200000010ff */
[C---:B------:R-:W-:Y:S01]  /*8f70*/  FFMA R10, R41.reuse, R51, R10 ;  /* 0x00000033290a7223 */ /* 0x040fe2000000000a */
[----:B------:R-:W-:Y:S01]  /*8f80*/  FMUL R15, R38, R15 ;  /* 0x0000000f260f7220 */ /* 0x000fe20000400000 */
[----:B------:R-:W-:Y:S01]  /*8f90*/  FFMA R11, R41, R50, R11 ;  /* 0x00000032290b7223 */ /* 0x000fe2000000000b */
[----:B------:R-:W-:Y:S01]  /*8fa0*/  LOP3.LUT R64, R67, 0xffff0000, RZ, 0xc0, !PT ;  /* 0xffff000043407812 */ /* 0x000fe200078ec0ff */
[----:B------:R1:W-:Y:S01]  /*8fb0*/  STSM.16.M88.4 [R98+0x6400], R104 ;  /* 0x0064006862007844 */ /* 0x0003e20000000200 */
[----:B------:R-:W-:Y:S01]  /*8fc0*/  F2FP.BF16.F32.PACK_AB R108, R10, R3 ;  /* 0x000000030a6c723e */ /* 0x000fe200000010ff */
[C---:B------:R-:W-:Y:S01]  /*8fd0*/  FFMA R15, R41.reuse, R52, R15 ;  /* 0x00000034290f7223 */ /* 0x040fe2000000000f */
[C---:B------:R-:W-:Y:S01]  /*8fe0*/  FMUL R12, R38.reuse, R16 ;  /* 0x00000010260c7220 */ /* 0x040fe20000400000 */
[C---:B------:R-:W-:Y:S01]  /*8ff0*/  FMUL R13, R38.reuse, R17 ;  /* 0x00000011260d7220 */ /* 0x040fe20000400000 */
[----:B------:R-:W-:Y:S01]  /*9000*/  FMUL R14, R38, R18 ;  /* 0x00000012260e7220 */ /* 0x000fe20000400000 */
[----:B------:R-:W-:Y:S01]  /*9010*/  SHF.L.U32 R65, R72, 0x10, RZ ;  /* 0x0000001048417819 */ /* 0x000fe200000006ff */
[----:B------:R-:W-:Y:S01]  /*9020*/  FFMA R12, R41, R53, R12 ;  /* 0x00000035290c7223 */ /* 0x000fe2000000000c */
[----:B------:R-:W-:Y:S01]  /*9030*/  F2FP.BF16.F32.PACK_AB R109, R15, R11 ;  /* 0x0000000b0f6d723e */ /* 0x000fe200000010ff */
[C---:B------:R-:W-:Y:S01]  /*9040*/  FFMA R13, R41.reuse, R54, R13 ;  /* 0x00000036290d7223 */ /* 0x040fe2000000000d */
[----:B------:R-:W-:Y:S01]  /*9050*/  FFMA R14, R41, R55, R14 ;  /* 0x00000037290e7223 */ /* 0x000fe2000000000e */
[----:B------:R-:W-:Y:S01]  /*9060*/  FMUL R19, R38, R19 ;  /* 0x0000001326137220 */ /* 0x000fe20000400000 */
[----:B------:R-:W-:Y:S01]  /*9070*/  LOP3.LUT R66, R72, 0xffff0000, RZ, 0xc0, !PT ;  /* 0xffff000048427812 */ /* 0x000fe200078ec0ff */
[C---:B------:R-:W-:Y:S01]  /*9080*/  FMUL R16, R38.reuse, R20 ;  /* 0x0000001426107220 */ /* 0x040fe20000400000 */
[----:B------:R-:W-:Y:S01]  /*9090*/  F2FP.BF16.F32.PACK_AB R110, R13, R12 ;  /* 0x0000000c0d6e723e */ /* 0x000fe200000010ff */
[C---:B------:R-:W-:Y:S01]  /*90a0*/  FFMA R19, R41.reuse, R56, R19 ;  /* 0x0000003829137223 */ /* 0x040fe20000000013 */
[C---:B------:R-:W-:Y:S01]  /*90b0*/  FMUL R17, R38.reuse, R21 ;  /* 0x0000001526117220 */ /* 0x040fe20000400000 */
[----:B------:R-:W-:Y:S01]  /*90c0*/  FFMA R16, R41, R57, R16 ;  /* 0x0000003929107223 */ /* 0x000fe20000000010 */
[----:B------:R-:W-:Y:S01]  /*90d0*/  SHF.L.U32 R67, R73, 0x10, RZ ;  /* 0x0000001049437819 */ /* 0x000fe200000006ff */
[C---:B------:R-:W-:Y:S01]  /*90e0*/  FMUL R18, R38.reuse, R22 ;  /* 0x0000001626127220 */ /* 0x040fe20000400000 */
[----:B------:R-:W-:Y:S01]  /*90f0*/  F2FP.BF16.F32.PACK_AB R111, R19, R14 ;  /* 0x0000000e136f723e */ /* 0x000fe200000010ff */
[C---:B------:R-:W-:Y:S01]  /*9100*/  FFMA R17, R41.reuse, R58, R17 ;  /* 0x0000003a29117223 */ /* 0x040fe20000000011 */
[C---:B------:R-:W-:Y:S01]  /*9110*/  FMUL R23, R38.reuse, R23 ;  /* 0x0000001726177220 */ /* 0x040fe20000400000 */
        /* <DEDUP_REMOVED lines=12> */
[C---:B------:R-:W-:Y:S01]  /*91e0*/  FMUL R27, R38.reuse, R27 ;  /* 0x0000001b261b7220 */ /* 0x040fe20000400000 */
[C---:B------:R-:W-:Y:S01]  /*91f0*/  FMUL R24, R38.reuse, R28 ;  /* 0x0000001c26187220 */ /* 0x040fe20000400000 */
[C---:B------:R-:W-:Y:S01]  /*9200*/  FMUL R25, R38.reuse, R29 ;  /* 0x0000001d26197220 */ /* 0x040fe20000400000 */
[C---:B------:R-:W-:Y:S01]  /*9210*/  FFMA R22, R41.reuse, R63, R22 ;  /* 0x0000003f29167223 */ /* 0x040fe20000000016 */
[C---:B------:R-:W-:Y:S01]  /*9220*/  FMUL R26, R38.reuse, R30 ;  /* 0x0000001e261a7220 */ /* 0x040fe20000400000 */
[C---:B------:R-:W-:Y:S01]  /*9230*/  FFMA R27, R41.reuse, R64, R27 ;  /* 0x00000040291b7223 */ /* 0x040fe2000000001b */
[----:B------:R-:W-:Y:S01]  /*9240*/  FMUL R31, R38, R31 ;  /* 0x0000001f261f7220 */ /* 0x000fe20000400000 */
[C---:B------:R-:W-:Y:S01]  /*9250*/  FFMA R24, R41.reuse, R65, R24 ;  /* 0x0000004129187223 */ /* 0x040fe20000000018 */
[----:B------:R-:W-:Y:S01]  /*9260*/  LOP3.LUT R70, R74, 0xffff0000, RZ, 0xc0, !PT ;  /* 0xffff00004a467812 */ /* 0x000fe200078ec0ff */
[C---:B------:R-:W-:Y:S01]  /*9270*/  FMUL R28, R38.reuse, R32 ;  /* 0x00000020261c7220 */ /* 0x040fe20000400000 */
[----:B------:R-:W-:Y:S01]  /*9280*/  FFMA R25, R41, R66, R25 ;  /* 0x0000004229197223 */ /* 0x000fe20000000019 */
[----:B------:R-:W-:Y:S01]  /*9290*/  SHF.L.U32 R71, R75, 0x10, RZ ;  /* 0x000000104b477819 */ /* 0x000fe200000006ff */
[C---:B------:R-:W-:Y:S01]  /*92a0*/  FMUL R29, R38.reuse, R33 ;  /* 0x00000021261d7220 */ /* 0x040fe20000400000 */
[----:B------:R-:W-:Y:S01]  /*92b0*/  FFMA R26, R41, R67, R26 ;  /* 0x00000043291a7223 */ /* 0x000fe2000000001a */
[----:B------:R-:W-:Y:S01]  /*92c0*/  LOP3.LUT R72, R75, 0xffff0000, RZ, 0xc0, !PT ;  /* 0xffff00004b487812 */ /* 0x000fe200078ec0ff */
        /* <DEDUP_REMOVED lines=33> */
.L_x_129:
[----:B------:R-:W-:Y:S05]  /*94e0*/  BSYNC.RECONVERGENT B0 ;  /* 0x0000000000007941 */ /* 0x000fea0003800200 */
.L_x_128:
[----:B------:R-:W-:Y:S01]  /*94f0*/  BAR.SYNC.DEFER_BLOCKING 0x1, 0x80 ;  /* 0x0042000000007b1d */ /* 0x000fe20000010000 */
[----:B------:R-:W-:Y:S01]  /*9500*/  UISETP.NE.AND UP0, UPT, UR52, -0x4, UPT ;  /* 0xfffffffc3400788c */ /* 0x000fe2000bf05270 */
[----:B------:R-:W-:Y:S08]  /*9510*/  IADD3 R0, PT, PT, R36, 0x1, RZ ;  /* 0x0000000124007810 */ /* 0x000ff00007ffe0ff */
[----:B------:R-:W-:Y:S05]  /*9520*/  BRA.U !UP0, `(.L_x_130) ;  /* 0x0000000108287547 */ /* 0x000fea000b800000 */
[----:B------:R-:W-:Y:S01]  /*9530*/  ISETP.NE.AND P0, PT, R96, RZ, PT ;  /* 0x000000ff6000720c */ /* 0x000fe20003f05270 */
[----:B------:R-:W-:Y:S01]  /*9540*/  IMAD.U32 R3, RZ, RZ, UR46 ;  /* 0x0000002eff037e24 */ /* 0x000fe2000f8e00ff */
[----:B------:R-:W-:Y:S01]  /*9550*/  UIADD3 UR4, UPT, UPT, UR46, 0x1, URZ ;  /* 0x000000012e047890 */ /* 0x000fe2000fffe0ff */
[----:B------:R-:W-:Y:S03]  /*9560*/  IMAD.U32 R2, RZ, RZ, UR47 ;  /* 0x0000002fff027e24 */ /* 0x000fe6000f8e00ff */
[----:B------:R-:W-:Y:S04]  /*9570*/  UISETP.NE.AND UP0, UPT, UR4, 0x4, UPT ;  /* 0x000000040400788c */ /* 0x000fe8000bf05270 */
[----:B------:R-:W-:Y:S03]  /*9580*/  USEL UR46, UR4, URZ, UP0 ;  /* 0x000000ff042e7287 */ /* 0x000fe60008000000 */
[----:B------:R-:W-:Y:S05]  /*9590*/  @P0 LEA R3, R3, UR44, 0x3 ;  /* 0x0000002c03030c11 */ /* 0x000fea000f8e18ff */
[----:B------:R-:W-:Y:S05]  /*95a0*/  @P0 VIADD R3, R3, 0x40 ;  /* 0x0000004003030836 */ /* 0x000fea0000000000 */
[----:B------:R-:W-:Y:S04]  /*95b0*/  @P0 PRMT R2, R2, 0x654, R3 ;  /* 0x0000065402020816 */ /* 0x000fe80000000003 */
[----:B------:R2:W-:Y:S03]  /*95c0*/  @P0 SYNCS.ARRIVE.TRANS64.RED.A1T0 RZ, [R2+URZ], RZ ;  /* 0x000000ff02ff09a7 */ /* 0x0005e600081004ff */
.L_x_130:
[----:B------:R-:W-:Y:S01]  /*95d0*/  R2UR UR4, R83 ;  /* 0x00000000530472ca */ /* 0x000fe200000e0000 */
[----:B------:R-:W-:Y:S01]  /*95e0*/  UISETP.NE.AND UP0, UPT, UR62, URZ, UPT ;  /* 0x000000ff3e00728c */ /* 0x000fe2000bf05270 */
[----:B------:R-:W-:Y:S01]  /*95f0*/  ISETP.NE.AND P0, PT, R87, 0x2, PT ;  /* 0x000000025700780c */ /* 0x000fe20003f05270 */
[----:B------:R-:W-:Y:S01]  /*9600*/  UIADD3 UR24, UPT, UPT, UR38, UR63, URZ ;  /* 0x0000003f26187290 */ /* 0x000fe2000fffe0ff */
[----:B------:R-:W-:Y:S01]  /*9610*/  ISETP.NE.AND P1, PT, R0, 0x4, PT ;  /* 0x000000040000780c */ /* 0x000fe20003f25270 */
[----:B------:R-:W-:Y:S01]  /*9620*/  UIADD3 UR52, UPT, UPT, UR52, 0x4, URZ ;  /* 0x0000000434347890 */ /* 0x000fe2000fffe0ff */
[----:B------:R-:W-:Y:S01]  /*9630*/  SEL R3, RZ, 0x1, P0 ;  /* 0x00000001ff037807 */ /* 0x000fe20000000000 */
[----:B------:R-:W-:Y:S01]  /*9640*/  UMOV UR36, UR61 ;  /* 0x0000003d00247c82 */ /* 0x000fe20008000000 */
[----:B--2---:R-:W-:Y:S02]  /*9650*/  SEL R2, RZ, 0x1, P1 ;  /* 0x00000001ff027807 */ /* 0x004fe40000800000 */
[----:B------:R-:W-:Y:S02]  /*9660*/  LOP3.LUT R88, R88, R3, RZ, 0x3c, !PT ;  /* 0x0000000358587212 */ /* 0x000fe400078e3cff */
[----:B------:R-:W-:Y:S01]  /*9670*/  LOP3.LUT R89, R89, R2, RZ, 0x3c, !PT ;  /* 0x0000000259597212 */ /* 0x000fe200078e3cff */
[----:B------:R-:W-:Y:S01]  /*9680*/  UIADD3 UR28, UPT, UPT, UR37, UR4, URZ ;  /* 0x00000004251c7290 */ /* 0x000fe2000fffe0ff */
[----:B------:R-:W-:Y:S02]  /*9690*/  SEL R87, R87, RZ, P0 ;  /* 0x000000ff57577207 */ /* 0x000fe40000000000 */
[----:B------:R-:W-:Y:S01]  /*96a0*/  SEL R36, R0, RZ, P1 ;  /* 0x000000ff00247207 */ /* 0x000fe20000800000 */
[----:B------:R-:W-:Y:S08]  /*96b0*/  BRA.U UP0, `(.L_x_131) ;  /* 0xffffffbd00907547 */ /* 0x000ff0000b83ffff */
[----:B------:R-:W-:-:S13]  /*96c0*/  R2UR UR4, R84 ;  /* 0x00000000540472ca */ /* 0x000fda00000e0000 */
[----:B------:R-:W-:-:S09]  /*96d0*/  UISETP.NE.AND UP0, UPT, UR4, URZ, UPT ;  /* 0x000000ff0400728c */ /* 0x000fd2000bf05270 */
[----:B------:R-:W-:Y:S05]  /*96e0*/  BRA.U !UP0, `(.L_x_132) ;  /* 0x0000000108487547 */ /* 0x000fea000b800000 */
[----:B------:R-:W2:Y:S02]  /*96f0*/  LDCU.64 UR4, c[0x0][0x890] ;  /* 0x00011200ff0477ac */ /* 0x000ea40008000a00 */
[----:B--2---:R-:W-:-:S04]  /*9700*/  UISETP.NE.U32.AND UP0, UPT, UR4, URZ, UPT ;  /* 0x000000ff0400728c */ /* 0x004fc8000bf05070 */
[----:B------:R-:W-:-:S09]  /*9710*/  UISETP.NE.AND.EX UP0, UPT, UR5, URZ, UPT, UP0 ;  /* 0x000000ff0500728c */ /* 0x000fd2000bf05300 */
[----:B------:R-:W-:Y:S05]  /*9720*/  BRA.U UP0, `(.L_x_133) ;  /* 0x00000001000c7547 */ /* 0x000fea000b800000 */
[----:B------:R-:W-:-:S13]  /*9730*/  FSETP.NEU.AND P0, PT, R41, RZ, PT ;  /* 0x000000ff2900720b */ /* 0x000fda0003f0d000 */
[----:B------:R-:W-:Y:S05]  /*9740*/  @!P0 EXIT ;  /* 0x000000000000894d */ /* 0x000fea0003800000 */
[----:B------:R-:W-:Y:S05]  /*9750*/  BRA `(.L_x_132) ;  /* 0x00000000002c7947 */ /* 0x000fea0003800000 */
.L_x_133:
[----:B------:R-:W-:Y:S01]  /*9760*/  ISETP.NE.AND P0, PT, R86, RZ, PT ;  /* 0x000000ff5600720c */ /* 0x000fe20003f05270 */
[----:B------:R-:W-:-:S12]  /*9770*/  BSSY.RECONVERGENT B0, `(.L_x_132) ;  /* 0x0000009000007945 */ /* 0x000fd80003800200 */
[----:B------:R-:W-:Y:S05]  /*9780*/  @P0 BRA `(.L_x_134) ;  /* 0x0000000000140947 */ /* 0x000fea0003800000 */
[----:B------:R-:W2:Y:S02]  /*9790*/  LDCU.64 UR4, c[0x0][0x888] ;  /* 0x00011100ff0477ac */ /* 0x000ea40008000a00 */
[----:B--2---:R-:W-:-:S04]  /*97a0*/  ISETP.NE.U32.AND P0, PT, RZ, UR4, PT ;  /* 0x00000004ff007c0c */ /* 0x004fc8000bf05070 */
[----:B------:R-:W-:-:S13]  /*97b0*/  ISETP.NE.AND.EX P0, PT, RZ, UR5, PT, P0 ;  /* 0x00000005ff007c0c */ /* 0x000fda000bf05300 */
[----:B------:R-:W-:Y:S05]  /*97c0*/  @!P0 EXIT ;  /* 0x000000000000894d */ /* 0x000fea0003800000 */
[----:B------:R-:W-:Y:S05]  /*97d0*/  BRA `(.L_x_135) ;  /* 0x0000000000087947 */ /* 0x000fea0003800000 */
.L_x_134:
[----:B------:R-:W-:-:S13]  /*97e0*/  FSETP.NEU.AND P0, PT, R41, RZ, PT ;  /* 0x000000ff2900720b */ /* 0x000fda0003f0d000 */
[----:B------:R-:W-:Y:S05]  /*97f0*/  @!P0 EXIT ;  /* 0x000000000000894d */ /* 0x000fea0003800000 */
.L_x_135:
[----:B------:R-:W-:Y:S05]  /*9800*/  BSYNC.RECONVERGENT B0 ;  /* 0x0000000000007941 */ /* 0x000fea0003800200 */
.L_x_132:
[----:B------:R-:W-:Y:S01]  /*9810*/  ULEA UR4, UR46, UR44, 0x3 ;  /* 0x0000002c2e047291 */ /* 0x000fe2000f8e18ff */
[----:B------:R-:W-:-:S04]  /*9820*/  DEPBAR.LE SB0, 0x0 ;  /* 0x000080000000791a */ /* 0x000fc80000000000 */
[----:B------:R-:W-:-:S04]  /*9830*/  UIADD3 UR4, UPT, UPT, UR4, 0x40, URZ ;  /* 0x0000004004047890 */ /* 0x000fc8000fffe0ff */
[----:B------:R-:W-:-:S09]  /*9840*/  UPRMT UR4, UR47, 0x654, UR4 ;  /* 0x000006542f047896 */ /* 0x000fd20008000004 */
[----:B------:R-:W-:Y:S01]  /*9850*/  SYNCS.ARRIVE.TRANS64.RED.A1T0 RZ, [UR4], RZ ;  /* 0x000000ffffff79a7 */ /* 0x000fe20008100404 */
[----:B------:R-:W-:Y:S05]  /*9860*/  EXIT ;  /* 0x000000000000794d */ /* 0x000fea0003800000 */
.L_x_24:
[----:B---3--:R3:W4:Y:S02]  /*9870*/  SYNCS.PHASECHK.TRANS64.TRYWAIT P0, [R3+URZ+0xe0], R2 ;  /* 0x0000e002030075a7 */ /* 0x00872400080011ff */
[----:B----4-:R-:W-:Y:S05]  /*9880*/  @!P0 NANOSLEEP.SYNCS 0x989680 ;  /* 0x009896800000895d */ /* 0x010fea0003900000 */
[----:B------:R-:W4:Y:S02]  /*9890*/  @!P0 SYNCS.PHASECHK.TRANS64 P0, [R3+URZ+0xe0], R2 ;  /* 0x0000e002030085a7 */ /* 0x000f2400080010ff */
[----:B----4-:R-:W-:Y:S05]  /*98a0*/  @!P0 BRA `(.L_x_24) ;  /* 0xfffffffc00f08947 */ /* 0x010fea000383ffff */
[----:B------:R-:W-:Y:S05]  /*98b0*/  BRA `(.L_x_136) ;  /* 0xffffff7c00f87947 */ /* 0x000fea000383ffff */
.L_x_27:
[----:B--2---:R-:W-:-:S07]  /*98c0*/  MOV R0, UR33 ;  /* 0x0000002100007c02 */ /* 0x004fce0008000f00 */
.L_x_137:
[----:B--2---:R2:W3:Y:S02]  /*98d0*/  SYNCS.PHASECHK.TRANS64.TRYWAIT P0, [R0+URZ+0x10], R3 ;  /* 0x00001003000075a7 */ /* 0x0044e400080011ff */
[----:B---3--:R-:W-:Y:S05]  /*98e0*/  @!P0 NANOSLEEP.SYNCS 0x989680 ;  /* 0x009896800000895d */ /* 0x008fea0003900000 */
[----:B------:R-:W3:Y:S02]  /*98f0*/  @!P0 SYNCS.PHASECHK.TRANS64 P0, [R0+URZ+0x10], R3 ;  /* 0x00001003000085a7 */ /* 0x000ee400080010ff */
[----:B---3--:R-:W-:Y:S05]  /*9900*/  @!P0 BRA `(.L_x_137) ;  /* 0xfffffffc00f08947 */ /* 0x008fea000383ffff */
[----:B------:R-:W-:Y:S05]  /*9910*/  BRA `(.L_x_26) ;  /* 0xffffff8000407947 */ /* 0x000fea000383ffff */
.L_x_34:
[----:B-1----:R-:W-:-:S07]  /*9920*/  MOV R0, UR33 ;  /* 0x0000002100007c02 */ /* 0x002fce0008000f00 */
.L_x_138:
[----:B-1----:R1:W2:Y:S02]  /*9930*/  SYNCS.PHASECHK.TRANS64.TRYWAIT P0, [R0+URZ+0x10], R3 ;  /* 0x00001003000075a7 */ /* 0x0022a400080011ff */
[----:B--2---:R-:W-:Y:S05]  /*9940*/  @!P0 NANOSLEEP.SYNCS 0x989680 ;  /* 0x009896800000895d */ /* 0x004fea0003900000 */
[----:B------:R-:W2:Y:S02]  /*9950*/  @!P0 SYNCS.PHASECHK.TRANS64 P0, [R0+URZ+0x10], R3 ;  /* 0x00001003000085a7 */ /* 0x000ea400080010ff */
[----:B--2---:R-:W-:Y:S05]  /*9960*/  @!P0 BRA `(.L_x_138) ;  /* 0xfffffffc00f08947 */ /* 0x004fea000383ffff */
[----:B------:R-:W-:Y:S05]  /*9970*/  BRA `(.L_x_33) ;  /* 0xffffff8400307947 */ /* 0x000fea000383ffff */
.L_x_39:
[----:B-1----:R1:W2:Y:S02]  /*9980*/  SYNCS.PHASECHK.TRANS64.TRYWAIT P0, [R3+URZ+0x70], R0 ;  /* 0x00007000030075a7 */ /* 0x0022a400080011ff */
[----:B--2---:R-:W-:Y:S05]  /*9990*/  @!P0 NANOSLEEP.SYNCS 0x989680 ;  /* 0x009896800000895d */ /* 0x004fea0003900000 */
[----:B------:R-:W2:Y:S02]  /*99a0*/  @!P0 SYNCS.PHASECHK.TRANS64 P0, [R3+URZ+0x70], R0 ;  /* 0x00007000030085a7 */ /* 0x000ea400080010ff */
[----:B--2---:R-:W-:Y:S05]  /*99b0*/  @!P0 BRA `(.L_x_39) ;  /* 0xfffffffc00f08947 */ /* 0x004fea000383ffff */
[----:B------:R-:W-:Y:S05]  /*99c0*/  BRA `(.L_x_139) ;  /* 0xffffff8800007947 */ /* 0x000fea000383ffff */
.L_x_43:
[----:B-1----:R-:W-:-:S07]  /*99d0*/  MOV R0, UR4 ;  /* 0x0000000400007c02 */ /* 0x002fce0008000f00 */
.L_x_140:
[----:B-1----:R1:W2:Y:S02]  /*99e0*/  SYNCS.PHASECHK.TRANS64.TRYWAIT P0, [R0+URZ], R3 ;  /* 0x00000003000075a7 */ /* 0x0022a400080011ff */
[----:B--2---:R-:W-:Y:S05]  /*99f0*/  @!P0 NANOSLEEP.SYNCS 0x989680 ;  /* 0x009896800000895d */ /* 0x004fea0003900000 */
[----:B------:R-:W2:Y:S02]  /*9a00*/  @!P0 SYNCS.PHASECHK.TRANS64 P0, [R0+URZ], R3 ;  /* 0x00000003000085a7 */ /* 0x000ea400080010ff */
[----:B--2---:R-:W-:Y:S05]  /*9a10*/  @!P0 BRA `(.L_x_140) ;  /* 0xfffffffc00f08947 */ /* 0x004fea000383ffff */
[----:B------:R-:W-:Y:S05]  /*9a20*/  BRA `(.L_x_141) ;  /* 0xffffff8c00a87947 */ /* 0x000fea000383ffff */
.L_x_46:
[----:B--2---:R2:W3:Y:S02]  /*9a30*/  SYNCS.PHASECHK.TRANS64.TRYWAIT P0, [R2+URZ+0xd0], R5 ;  /* 0x0000d005020075a7 */ /* 0x0044e400080011ff */
[----:B---3--:R-:W-:Y:S05]  /*9a40*/  @!P0 NANOSLEEP.SYNCS 0x989680 ;  /* 0x009896800000895d */ /* 0x008fea0003900000 */
[----:B------:R-:W3:Y:S02]  /*9a50*/  @!P0 SYNCS.PHASECHK.TRANS64 P0, [R2+URZ+0xd0], R5 ;  /* 0x0000d005020085a7 */ /* 0x000ee400080010ff */
[----:B---3--:R-:W-:Y:S05]  /*9a60*/  @!P0 BRA `(.L_x_46) ;  /* 0xfffffffc00f08947 */ /* 0x008fea000383ffff */
[----:B------:R-:W-:Y:S05]  /*9a70*/  BRA `(.L_x_142) ;  /* 0xffffff9000047947 */ /* 0x000fea000383ffff */
.L_x_47:
[----:B------:R-:W-:-:S07]  /*9a80*/  MOV R2, UR4 ;  /* 0x0000000400027c02 */ /* 0x000fce0008000f00 */
.L_x_143:
[----:B--2---:R2:W3:Y:S02]  /*9a90*/  SYNCS.PHASECHK.TRANS64.TRYWAIT P0, [R2+URZ+0x80], R5 ;  /* 0x00008005020075a7 */ /* 0x0044e400080011ff */
[----:B---3--:R-:W-:Y:S05]  /*9aa0*/  @!P0 NANOSLEEP.SYNCS 0x989680 ;  /* 0x009896800000895d */ /* 0x008fea0003900000 */
[----:B------:R-:W3:Y:S02]  /*9ab0*/  @!P0 SYNCS.PHASECHK.TRANS64 P0, [R2+URZ+0x80], R5 ;  /* 0x00008005020085a7 */ /* 0x000ee400080010ff */
[----:B---3--:R-:W-:Y:S05]  /*9ac0*/  @!P0 BRA `(.L_x_143) ;  /* 0xfffffffc00f08947 */ /* 0x008fea000383ffff */
[----:B------:R-:W-:Y:S05]  /*9ad0*/  BRA `(.L_x_144) ;  /* 0xffffff9000147947 */ /* 0x000fea000383ffff */
.L_x_48:
[----:B--2---:R2:W3:Y:S02]  /*9ae0*/  SYNCS.PHASECHK.TRANS64.TRYWAIT P1, [R2+URZ+0x70], R5 ;  /* 0x00007005020075a7 */ /* 0x0044e400080211ff */
[----:B---3--:R-:W-:Y:S05]  /*9af0*/  @!P1 NANOSLEEP.SYNCS 0x989680 ;  /* 0x009896800000995d */ /* 0x008fea0003900000 */
[----:B------:R-:W3:Y:S02]  /*9b00*/  @!P1 SYNCS.PHASECHK.TRANS64 P1, [R2+URZ+0x70], R5 ;  /* 0x00007005020095a7 */ /* 0x000ee400080210ff */
[----:B---3--:R-:W-:Y:S05]  /*9b10*/  @!P1 BRA `(.L_x_48) ;  /* 0xfffffffc00f09947 */ /* 0x008fea000383ffff */
[----:B------:R-:W-:Y:S05]  /*9b20*/  BRA `(.L_x_145) ;  /* 0xffffff9000447947 */ /* 0x000fea000383ffff */
.L_x_51:
[----:B------:R-:W-:-:S07]  /*9b30*/  MOV R0, UR4 ;  /* 0x0000000400007c02 */ /* 0x000fce0008000f00 */
.L_x_146:
[----:B--2---:R2:W3:Y:S02]  /*9b40*/  SYNCS.PHASECHK.TRANS64.TRYWAIT P0, [R0+URZ+0x80], R3 ;  /* 0x00008003000075a7 */ /* 0x0044e400080011ff */
[----:B---3--:R-:W-:Y:S05]  /*9b50*/  @!P0 NANOSLEEP.SYNCS 0x989680 ;  /* 0x009896800000895d */ /* 0x008fea0003900000 */
[----:B------:R-:W3:Y:S02]  /*9b60*/  @!P0 SYNCS.PHASECHK.TRANS64 P0, [R0+URZ+0x80], R3 ;  /* 0x00008003000085a7 */ /* 0x000ee400080010ff */
[----:B---3--:R-:W-:Y:S05]  /*9b70*/  @!P0 BRA `(.L_x_146) ;  /* 0xfffffffc00f08947 */ /* 0x008fea000383ffff */
[----:B------:R-:W-:Y:S05]  /*9b80*/  BRA `(.L_x_50) ;  /* 0xffffff9000987947 */ /* 0x000fea000383ffff */
.L_x_58:
[----:B-1----:R1:W2:Y:S02]  /*9b90*/  SYNCS.PHASECHK.TRANS64.TRYWAIT P1, [R0+URZ+0x70], R5 ;  /* 0x00007005000075a7 */ /* 0x0022a400080211ff */
[----:B--2---:R-:W-:Y:S05]  /*9ba0*/  @!P1 NANOSLEEP.SYNCS 0x989680 ;  /* 0x009896800000995d */ /* 0x004fea0003900000 */
[----:B------:R-:W2:Y:S02]  /*9bb0*/  @!P1 SYNCS.PHASECHK.TRANS64 P1, [R0+URZ+0x70], R5 ;  /* 0x00007005000095a7 */ /* 0x000ea400080210ff */
[----:B--2---:R-:W-:Y:S05]  /*9bc0*/  @!P1 BRA `(.L_x_58) ;  /* 0xfffffffc00f09947 */ /* 0x004fea000383ffff */
[----:B------:R-:W-:Y:S05]  /*9bd0*/  BRA `(.L_x_147) ;  /* 0xffffff98002c7947 */ /* 0x000fea000383ffff */
.L_x_59:
[----:B------:R-:W-:-:S07]  /*9be0*/  MOV R3, UR46 ;  /* 0x0000002e00037c02 */ /* 0x000fce0008000f00 */
.L_x_148:
[----:B-1----:R1:W2:Y:S02]  /*9bf0*/  SYNCS.PHASECHK.TRANS64.TRYWAIT P0, [R3+URZ+0xb0], R0 ;  /* 0x0000b000030075a7 */ /* 0x0022a400080011ff */
[----:B--2---:R-:W-:Y:S05]  /*9c00*/  @!P0 NANOSLEEP.SYNCS 0x989680 ;  /* 0x009896800000895d */ /* 0x004fea0003900000 */
[----:B------:R-:W2:Y:S02]  /*9c10*/  @!P0 SYNCS.PHASECHK.TRANS64 P0, [R3+URZ+0xb0], R0 ;  /* 0x0000b000030085a7 */ /* 0x000ea400080010ff */
[----:B--2---:R-:W-:Y:S05]  /*9c20*/  @!P0 BRA `(.L_x_148) ;  /* 0xfffffffc00f08947 */ /* 0x004fea000383ffff */
[----:B------:R-:W-:Y:S05]  /*9c30*/  BRA `(.L_x_149) ;  /* 0xffffff98007c7947 */ /* 0x000fea000383ffff */
.L_x_62:
[----:B------:R-:W-:Y:S07]  /*9c40*/  MOV R0, UR7 ;  /* 0x0000000700007c02 */ /* 0x000fee0008000f00 */
.L_x_150:
[----:B-1----:R1:W2:Y:S02]  /*9c50*/  SYNCS.PHASECHK.TRANS64.TRYWAIT P0, [R0+URZ], R3 ;  /* 0x00000003000075a7 */ /* 0x0022a400080011ff */
[----:B--2---:R-:W-:Y:S05]  /*9c60*/  @!P0 NANOSLEEP.SYNCS 0x989680 ;  /* 0x009896800000895d */ /* 0x004fea0003900000 */
[----:B------:R-:W2:Y:S02]  /*9c70*/  @!P0 SYNCS.PHASECHK.TRANS64 P0, [R0+URZ], R3 ;  /* 0x00000003000085a7 */ /* 0x000ea400080010ff */
[----:B--2---:R-:W-:Y:S05]  /*9c80*/  @!P0 BRA `(.L_x_150) ;  /* 0xfffffffc00f08947 */ /* 0x004fea000383ffff */
[----:B------:R-:W-:Y:S05]  /*9c90*/  BRA `(.L_x_61) ;  /* 0xffffff9800987947 */ /* 0x000fea000383ffff */
.L_x_65:
[----:B------:R-:W-:-:S07]  /*9ca0*/  MOV R0, UR4 ;  /* 0x0000000400007c02 */ /* 0x000fce0008000f00 */
.L_x_151:
[----:B--2---:R2:W4:Y:S02]  /*9cb0*/  SYNCS.PHASECHK.TRANS64.TRYWAIT P0, [R0+URZ], R3 ;  /* 0x00000003000075a7 */ /* 0x00452400080011ff */
[----:B----4-:R-:W-:Y:S05]  /*9cc0*/  @!P0 NANOSLEEP.SYNCS 0x989680 ;  /* 0x009896800000895d */ /* 0x010fea0003900000 */
[----:B------:R-:W4:Y:S02]  /*9cd0*/  @!P0 SYNCS.PHASECHK.TRANS64 P0, [R0+URZ], R3 ;  /* 0x00000003000085a7 */ /* 0x000f2400080010ff */
[----:B----4-:R-:W-:Y:S05]  /*9ce0*/  @!P0 BRA `(.L_x_151) ;  /* 0xfffffffc00f08947 */ /* 0x010fea000383ffff */
[----:B------:R-:W-:Y:S05]  /*9cf0*/  BRA `(.L_x_152) ;  /* 0xffffff9c00c47947 */ /* 0x000fea000383ffff */
.L_x_66:
[----:B------:R-:W-:-:S07]  /*9d00*/  MOV R0, UR5 ;  /* 0x0000000500007c02 */ /* 0x000fce0008000f00 */
.L_x_153:
[----:B-1----:R1:W2:Y:S02]  /*9d10*/  SYNCS.PHASECHK.TRANS64.TRYWAIT P0, [R0+URZ], R3 ;  /* 0x00000003000075a7 */ /* 0x0022a400080011ff */
[----:B--2---:R-:W-:Y:S05]  /*9d20*/  @!P0 NANOSLEEP.SYNCS 0x989680 ;  /* 0x009896800000895d */ /* 0x004fea0003900000 */
[----:B------:R-:W2:Y:S02]  /*9d30*/  @!P0 SYNCS.PHASECHK.TRANS64 P0, [R0+URZ], R3 ;  /* 0x00000003000085a7 */ /* 0x000ea400080010ff */
[----:B--2---:R-:W-:Y:S05]  /*9d40*/  @!P0 BRA `(.L_x_153) ;  /* 0xfffffffc00f08947 */ /* 0x004fea000383ffff */
[----:B------:R-:W-:Y:S05]  /*9d50*/  BRA `(.L_x_154) ;  /* 0xffffff9c00d07947 */ /* 0x000fea000383ffff */
.L_x_67:
[----:B------:R-:W-:-:S07]  /*9d60*/  MOV R0, UR5 ;  /* 0x0000000500007c02 */ /* 0x000fce0008000f00 */
.L_x_155:
[----:B-1----:R1:W2:Y:S02]  /*9d70*/  SYNCS.PHASECHK.TRANS64.TRYWAIT P0, [R0+URZ], R3 ;  /* 0x00000003000075a7 */ /* 0x0022a400080011ff */
[----:B--2---:R-:W-:Y:S05]  /*9d80*/  @!P0 NANOSLEEP.SYNCS 0x989680 ;  /* 0x009896800000895d */ /* 0x004fea0003900000 */
[----:B------:R-:W2:Y:S02]  /*9d90*/  @!P0 SYNCS.PHASECHK.TRANS64 P0, [R0+URZ], R3 ;  /* 0x00000003000085a7 */ /* 0x000ea400080010ff */
[----:B--2---:R-:W-:Y:S05]  /*9da0*/  @!P0 BRA `(.L_x_155) ;  /* 0xfffffffc00f08947 */ /* 0x004fea000383ffff */
[----:B------:R-:W-:Y:S05]  /*9db0*/  BRA `(.L_x_156) ;  /* 0xffffff9c00dc7947 */ /* 0x000fea000383ffff */
.L_x_68:
[----:B------:R-:W-:-:S07]  /*9dc0*/  MOV R0, UR4 ;  /* 0x0000000400007c02 */ /* 0x000fce0008000f00 */
.L_x_157:
[----:B-1----:R1:W2:Y:S02]  /*9dd0*/  SYNCS.PHASECHK.TRANS64.TRYWAIT P0, [R0+URZ], R3 ;  /* 0x00000003000075a7 */ /* 0x0022a400080011ff */
[----:B--2---:R-:W-:Y:S05]  /*9de0*/  @!P0 NANOSLEEP.SYNCS 0x989680 ;  /* 0x009896800000895d */ /* 0x004fea0003900000 */
[----:B------:R-:W2:Y:S02]  /*9df0*/  @!P0 SYNCS.PHASECHK.TRANS64 P0, [R0+URZ], R3 ;  /* 0x00000003000085a7 */ /* 0x000ea400080010ff */
[----:B--2---:R-:W-:Y:S05]  /*9e00*/  @!P0 BRA `(.L_x_157) ;  /* 0xfffffffc00f08947 */ /* 0x004fea000383ffff */
[----:B------:R-:W-:Y:S05]  /*9e10*/  BRA `(.L_x_158) ;  /* 0xffffff9c00e87947 */ /* 0x000fea000383ffff */
.L_x_73:
[----:B--2---:R2:W3:Y:S02]  /*9e20*/  SYNCS.PHASECHK.TRANS64.TRYWAIT P0, [R8+URZ+0x70], R5 ;  /* 0x00007005080075a7 */ /* 0x0044e400080011ff */
[----:B---3--:R-:W-:Y:S05]  /*9e30*/  @!P0 NANOSLEEP.SYNCS 0x989680 ;  /* 0x009896800000895d */ /* 0x008fea0003900000 */
[----:B------:R-:W3:Y:S02]  /*9e40*/  @!P0 SYNCS.PHASECHK.TRANS64 P0, [R8+URZ+0x70], R5 ;  /* 0x00007005080085a7 */ /* 0x000ee400080010ff */
[----:B---3--:R-:W-:Y:S05]  /*9e50*/  @!P0 BRA `(.L_x_73) ;  /* 0xfffffffc00f08947 */ /* 0x008fea000383ffff */
[----:B------:R-:W-:Y:S05]  /*9e60*/  BRA `(.L_x_159) ;  /* 0xffffffa4001c7947 */ /* 0x000fea000383ffff */
.L_x_76:
[----:B------:R-:W-:Y:S07]  /*9e70*/  MOV R0, UR21 ;  /* 0x0000001500007c02 */ /* 0x000fee0008000f00 */
.L_x_160:
[----:B--2---:R2:W3:Y:S02]  /*9e80*/  SYNCS.PHASECHK.TRANS64.TRYWAIT P1, [R0+URZ+0x68], R5 ;  /* 0x00006805000075a7 */ /* 0x0044e400080211ff */
[----:B---3--:R-:W-:Y:S05]  /*9e90*/  @!P1 NANOSLEEP.SYNCS 0x989680 ;  /* 0x009896800000995d */ /* 0x008fea0003900000 */
[----:B------:R-:W3:Y:S02]  /*9ea0*/  @!P1 SYNCS.PHASECHK.TRANS64 P1, [R0+URZ+0x68], R5 ;  /* 0x00006805000095a7 */ /* 0x000ee400080210ff */
[----:B---3--:R-:W-:Y:S05]  /*9eb0*/  @!P1 BRA `(.L_x_160) ;  /* 0xfffffffc00f09947 */ /* 0x008fea000383ffff */
[----:B------:R-:W-:Y:S05]  /*9ec0*/  BRA `(.L_x_75) ;  /* 0xffffffa800987947 */ /* 0x000fea000383ffff */
.L_x_79:
[----:B--2---:R-:W-:Y:S07]  /*9ed0*/  MOV R5, UR21 ;  /* 0x0000001500057c02 */ /* 0x004fee0008000f00 */
.L_x_161:
[----:B--2---:R2:W3:Y:S02]  /*9ee0*/  SYNCS.PHASECHK.TRANS64.TRYWAIT P0, [R5+URZ+0x40], R4 ;  /* 0x00004004050075a7 */ /* 0x0044e400080011ff */
[----:B---3--:R-:W-:Y:S05]  /*9ef0*/  @!P0 NANOSLEEP.SYNCS 0x989680 ;  /* 0x009896800000895d */ /* 0x008fea0003900000 */
[----:B------:R-:W3:Y:S02]  /*9f00*/  @!P0 SYNCS.PHASECHK.TRANS64 P0, [R5+URZ+0x40], R4 ;  /* 0x00004004050085a7 */ /* 0x000ee400080010ff */
[----:B---3--:R-:W-:Y:S05]  /*9f10*/  @!P0 BRA `(.L_x_161) ;  /* 0xfffffffc00f08947 */ /* 0x008fea000383ffff */
[----:B------:R-:W-:Y:S05]  /*9f20*/  BRA `(.L_x_162) ;  /* 0xffffffa800f07947 */ /* 0x000fea000383ffff */
.L_x_80:
[----:B------:R-:W-:Y:S07]  /*9f30*/  MOV R5, UR21 ;  /* 0x0000001500057c02 */ /* 0x000fee0008000f00 */
.L_x_163:
[----:B--2---:R2:W3:Y:S02]  /*9f40*/  SYNCS.PHASECHK.TRANS64.TRYWAIT P0, [R5+URZ+0x48], R4 ;  /* 0x00004804050075a7 */ /* 0x0044e400080011ff */
[----:B---3--:R-:W-:Y:S05]  /*9f50*/  @!P0 NANOSLEEP.SYNCS 0x989680 ;  /* 0x009896800000895d */ /* 0x008fea0003900000 */
[----:B------:R-:W3:Y:S02]  /*9f60*/  @!P0 SYNCS.PHASECHK.TRANS64 P0, [R5+URZ+0x48], R4 ;  /* 0x00004804050085a7 */ /* 0x000ee400080010ff */
[----:B---3--:R-:W-:Y:S05]  /*9f70*/  @!P0 BRA `(.L_x_163) ;  /* 0xfffffffc00f08947 */ /* 0x008fea000383ffff */
[----:B------:R-:W-:Y:S05]  /*9f80*/  BRA `(.L_x_164) ;  /* 0xffffffac002c7947 */ /* 0x000fea000383ffff */
.L_x_81:
[----:B--2---:R-:W-:Y:S07]  /*9f90*/  MOV R5, UR21 ;  /* 0x0000001500057c02 */ /* 0x004fee0008000f00 */
.L_x_165:
[----:B--2---:R2:W3:Y:S02]  /*9fa0*/  SYNCS.PHASECHK.TRANS64.TRYWAIT P0, [R5+URZ+0x50], R4 ;  /* 0x00005004050075a7 */ /* 0x0044e400080011ff */
[----:B---3--:R-:W-:Y:S05]  /*9fb0*/  @!P0 NANOSLEEP.SYNCS 0x989680 ;  /* 0x009896800000895d */ /* 0x008fea0003900000 */
[----:B------:R-:W3:Y:S02]  /*9fc0*/  @!P0 SYNCS.PHASECHK.TRANS64 P0, [R5+URZ+0x50], R4 ;  /* 0x00005004050085a7 */ /* 0x000ee400080010ff */
[----:B---3--:R-:W-:Y:S05]  /*9fd0*/  @!P0 BRA `(.L_x_165) ;  /* 0xfffffffc00f08947 */ /* 0x008fea000383ffff */
[----:B------:R-:W-:Y:S05]  /*9fe0*/  BRA `(.L_x_166) ;  /* 0xffffffac00747947 */ /* 0x000fea000383ffff */
.L_x_82:
[----:B--2---:R-:W-:Y:S07]  /*9ff0*/  MOV R5, UR21 ;  /* 0x0000001500057c02 */ /* 0x004fee0008000f00 */
.L_x_167:
[----:B--2---:R2:W3:Y:S02]  /*a000*/  SYNCS.PHASECHK.TRANS64.TRYWAIT P0, [R5+URZ+0x58], R4 ;  /* 0x00005804050075a7 */ /* 0x0044e400080011ff */
[----:B---3--:R-:W-:Y:S05]  /*a010*/  @!P0 NANOSLEEP.SYNCS 0x989680 ;  /* 0x009896800000895d */ /* 0x008fea0003900000 */
[----:B------:R-:W3:Y:S02]  /*a020*/  @!P0 SYNCS.PHASECHK.TRANS64 P0, [R5+URZ+0x58], R4 ;  /* 0x00005804050085a7 */ /* 0x000ee400080010ff */
[----:B---3--:R-:W-:Y:S05]  /*a030*/  @!P0 BRA `(.L_x_167) ;  /* 0xfffffffc00f08947 */ /* 0x008fea000383ffff */
[----:B------:R-:W-:Y:S05]  /*a040*/  BRA `(.L_x_168) ;  /* 0xffffffac00c07947 */ /* 0x000fea000383ffff */
.L_x_84:
[----:B------:R-:W-:-:S07]  /*a050*/  MOV R0, UR21 ;  /* 0x0000001500007c02 */ /* 0x000fce0008000f00 */
.L_x_169:
[----:B--2---:R2:W3:Y:S02]  /*a060*/  SYNCS.PHASECHK.TRANS64.TRYWAIT P0, [R0+URZ+0x40], R3 ;  /* 0x00004003000075a7 */ /* 0x0044e400080011ff */
[----:B---3--:R-:W-:Y:S05]  /*a070*/  @!P0 NANOSLEEP.SYNCS 0x989680 ;  /* 0x009896800000895d */ /* 0x008fea0003900000 */
[----:B------:R-:W3:Y:S02]  /*a080*/  @!P0 SYNCS.PHASECHK.TRANS64 P0, [R0+URZ+0x40], R3 ;  /* 0x00004003000085a7 */ /* 0x000ee400080010ff */
[----:B---3--:R-:W-:Y:S05]  /*a090*/  @!P0 BRA `(.L_x_169) ;  /* 0xfffffffc00f08947 */ /* 0x008fea000383ffff */
[----:B------:R-:W-:Y:S05]  /*a0a0*/  BRA `(.L_x_170) ;  /* 0xffffffb000347947 */ /* 0x000fea000383ffff */
.L_x_85:
[----:B--2---:R-:W-:-:S07]  /*a0b0*/  MOV R0, UR21 ;  /* 0x0000001500007c02 */ /* 0x004fce0008000f00 */
.L_x_171:
[----:B--2---:R2:W3:Y:S02]  /*a0c0*/  SYNCS.PHASECHK.TRANS64.TRYWAIT P0, [R0+URZ+0x48], R3 ;  /* 0x00004803000075a7 */ /* 0x0044e400080011ff */
[----:B---3--:R-:W-:Y:S05]  /*a0d0*/  @!P0 NANOSLEEP.SYNCS 0x989680 ;  /* 0x009896800000895d */ /* 0x008fea0003900000 */
[----:B------:R-:W3:Y:S02]  /*a0e0*/  @!P0 SYNCS.PHASECHK.TRANS64 P0, [R0+URZ+0x48], R3 ;  /* 0x00004803000085a7 */ /* 0x000ee400080010ff */
[----:B---3--:R-:W-:Y:S05]  /*a0f0*/  @!P0 BRA `(.L_x_171) ;  /* 0xfffffffc00f08947 */ /* 0x008fea000383ffff */
[----:B------:R-:W-:Y:S05]  /*a100*/  BRA `(.L_x_172) ;  /* 0xffffffb000247947 */ /* 0x000fea000383ffff */
.L_x_86:
[----:B--2---:R-:W-:-:S07]  /*a110*/  MOV R0, UR21 ;  /* 0x0000001500007c02 */ /* 0x004fce0008000f00 */
.L_x_173:
[----:B--2---:R2:W3:Y:S02]  /*a120*/  SYNCS.PHASECHK.TRANS64.TRYWAIT P0, [R0+URZ+0x50], R3 ;  /* 0x00005003000075a7 */ /* 0x0044e400080011ff */
[----:B---3--:R-:W-:Y:S05]  /*a130*/  @!P0 NANOSLEEP.SYNCS 0x989680 ;  /* 0x009896800000895d */ /* 0x008fea0003900000 */
[----:B------:R-:W3:Y:S02]  /*a140*/  @!P0 SYNCS.PHASECHK.TRANS64 P0, [R0+URZ+0x50], R3 ;  /* 0x00005003000085a7 */ /* 0x000ee400080010ff */
[----:B---3--:R-:W-:Y:S05]  /*a150*/  @!P0 BRA `(.L_x_173) ;  /* 0xfffffffc00f08947 */ /* 0x008fea000383ffff */
[----:B------:R-:W-:Y:S05]  /*a160*/  BRA `(.L_x_174) ;  /* 0xffffffb000147947 */ /* 0x000fea000383ffff */
.L_x_88:
[----:B-1----:R1:W2:Y:S02]  /*a170*/  SYNCS.PHASECHK.TRANS64.TRYWAIT P0, [R3+URZ+0x70], R0 ;  /* 0x00007000030075a7 */ /* 0x0022a400080011ff */
[----:B--2---:R-:W-:Y:S05]  /*a180*/  @!P0 NANOSLEEP.SYNCS 0x989680 ;  /* 0x009896800000895d */ /* 0x004fea0003900000 */
[----:B------:R-:W2:Y:S02]  /*a190*/  @!P0 SYNCS.PHASECHK.TRANS64 P0, [R3+URZ+0x70], R0 ;  /* 0x00007000030085a7 */ /* 0x000ea400080010ff */
[----:B--2---:R-:W-:Y:S05]  /*a1a0*/  @!P0 BRA `(.L_x_88) ;  /* 0xfffffffc00f08947 */ /* 0x004fea000383ffff */
[----:B------:R-:W-:Y:S05]  /*a1b0*/  BRA `(.L_x_175) ;  /* 0xffffffb000e47947 */ /* 0x000fea000383ffff */
.L_x_99:
[----:B-1----:R-:W-:Y:S04]  /*a1c0*/  MOV R0, UR44 ;  /* 0x0000002c00007c02 */ /* 0x002fe80008000f00 */
[----:B------:R1:W2:Y:S03]  /*a1d0*/  SYNCS.PHASECHK.TRANS64.TRYWAIT P1, [R0+URZ+0x20], R3 ;  /* 0x00002003000075a7 */ /* 0x0002a600080211ff */
[----:B--2---:R-:W-:Y:S05]  /*a1e0*/  @!P1 NANOSLEEP.SYNCS 0x989680 ;  /* 0x009896800000995d */ /* 0x004fea0003900000 */
[----:B------:R-:W2:Y:S02]  /*a1f0*/  @!P1 SYNCS.PHASECHK.TRANS64 P1, [R0+URZ+0x20], R3 ;  /* 0x00002003000095a7 */ /* 0x000ea400080210ff */
[----:B--2---:R-:W-:Y:S05]  /*a200*/  @!P1 BRA `(.L_x_99) ;  /* 0xfffffffc00ec9947 */ /* 0x004fea000383ffff */
[----:B------:R-:W-:Y:S05]  /*a210*/  BRA `(.L_x_98) ;  /* 0xffffffc000847947 */ /* 0x000fea000383ffff */
.L_x_101:
[----:B-1----:R1:W4:Y:S02]  /*a220*/  SYNCS.PHASECHK.TRANS64.TRYWAIT P0, [R99+URZ+0x90], R2 ;  /* 0x00009002630075a7 */ /* 0x00232400080011ff */
[----:B----4-:R-:W-:Y:S05]  /*a230*/  @!P0 NANOSLEEP.SYNCS 0x989680 ;  /* 0x009896800000895d */ /* 0x010fea0003900000 */
[----:B------:R-:W4:Y:S02]  /*a240*/  @!P0 SYNCS.PHASECHK.TRANS64 P0, [R99+URZ+0x90], R2 ;  /* 0x00009002630085a7 */ /* 0x000f2400080010ff */
[----:B----4-:R-:W-:Y:S05]  /*a250*/  @!P0 BRA `(.L_x_101) ;  /* 0xfffffffc00f08947 */ /* 0x010fea000383ffff */
[----:B------:R-:W-:Y:S05]  /*a260*/  BRA `(.L_x_100) ;  /* 0xffffffc000b07947 */ /* 0x000fea000383ffff */
.L_x_110:
[----:B--2---:R2:W3:Y:S02]  /*a270*/  SYNCS.PHASECHK.TRANS64.TRYWAIT P0, [R3+URZ+0x20], R0 ;  /* 0x00002000030075a7 */ /* 0x0044e400080011ff */
[----:B---3--:R-:W-:Y:S05]  /*a280*/  @!P0 NANOSLEEP.SYNCS 0x989680 ;  /* 0x009896800000895d */ /* 0x008fea0003900000 */
[----:B------:R-:W3:Y:S02]  /*a290*/  @!P0 SYNCS.PHASECHK.TRANS64 P0, [R3+URZ+0x20], R0 ;  /* 0x00002000030085a7 */ /* 0x000ee400080010ff */
[----:B---3--:R-:W-:Y:S05]  /*a2a0*/  @!P0 BRA `(.L_x_110) ;  /* 0xfffffffc00f08947 */ /* 0x008fea000383ffff */
[----:B------:R-:W-:Y:S05]  /*a2b0*/  BRA `(.L_x_109) ;  /* 0xffffffcc00947947 */ /* 0x000fea000383ffff */
.L_x_118:
[----:B--2---:R2:W3:Y:S02]  /*a2c0*/  SYNCS.PHASECHK.TRANS64.TRYWAIT P0, [R102+URZ+0x20], R5 ;  /* 0x00002005660075a7 */ /* 0x0044e400080011ff */
[----:B---3--:R-:W-:Y:S05]  /*a2d0*/  @!P0 NANOSLEEP.SYNCS 0x989680 ;  /* 0x009896800000895d */ /* 0x008fea0003900000 */
[----:B------:R-:W3:Y:S02]  /*a2e0*/  @!P0 SYNCS.PHASECHK.TRANS64 P0, [R102+URZ+0x20], R5 ;  /* 0x00002005660085a7 */ /* 0x000ee400080010ff */
[----:B---3--:R-:W-:Y:S05]  /*a2f0*/  @!P0 BRA `(.L_x_118) ;  /* 0xfffffffc00f08947 */ /* 0x008fea000383ffff */
[----:B------:R-:W-:Y:S05]  /*a300*/  BRA `(.L_x_117) ;  /* 0xffffffd8009c7947 */ /* 0x000fea000383ffff */
.L_x_126:
[----:B--2---:R2:W3:Y:S02]  /*a310*/  SYNCS.PHASECHK.TRANS64.TRYWAIT P0, [R103+URZ+0x20], R0 ;  /* 0x00002000670075a7 */ /* 0x0044e400080011ff */
[----:B---3--:R-:W-:Y:S05]  /*a320*/  @!P0 NANOSLEEP.SYNCS 0x989680 ;  /* 0x009896800000895d */ /* 0x008fea0003900000 */
[----:B------:R-:W3:Y:S02]  /*a330*/  @!P0 SYNCS.PHASECHK.TRANS64 P0, [R103+URZ+0x20], R0 ;  /* 0x00002000670085a7 */ /* 0x000ee400080010ff */
[----:B---3--:R-:W-:Y:S05]  /*a340*/  @!P0 BRA `(.L_x_126) ;  /* 0xfffffffc00f08947 */ /* 0x008fea000383ffff */
[----:B------:R-:W-:Y:S05]  /*a350*/  BRA `(.L_x_125) ;  /* 0xffffffe400a47947 */ /* 0x000fea000383ffff */
        .weak           $__internal_0_$__cuda_sm10x_tcgen05_guardrail_trap_col_being_dealloced_not_returned_by_alloc
        .type           $__internal_0_$__cuda_sm10x_tcgen05_guardrail_trap_col_being_dealloced_not_returned_by_alloc,@function
        .size           $__internal_0_$__cuda_sm10x_tcgen05_guardrail_trap_col_being_dealloced_not_returned_by_alloc,($__internal_1_$__cuda_sm10x_tcgen05_guardrail_trap_phase_invalid_during_alloc - $__internal_0_$__cuda_sm10x_tcgen05_guardrail_trap_col_being_dealloced_not_returned_by_alloc)
$__internal_0_$__cuda_sm10x_tcgen05_guardrail_trap_col_being_dealloced_not_returned_by_alloc:
[----:B------:R-:W-:Y:S05]  /*a360*/  BPT.TRAP 0x1 ;  /* 0x000000040000795c */ /* 0x000fea0000300000 */
[----:B------:R-:W-:-:S04]  /*a370*/  HFMA2 R3, -RZ, RZ, 0, 0 ;  /* 0x00000000ff037431 */ /* 0x000fc800000001ff */
[----:B------:R-:W-:Y:S05]  /*a380*/  RET.REL.NODEC R2 `(_ZN7cutlass13device_kernelINS_4gemm6kernel13GemmUniversalIN4cute5tupleIJiiiiEEENS1_10collective13CollectiveMmaINS1_35MainloopSm100TmaUmmaWarpSpecializedILi2ELi2ELi4ENS5_IJNS4_1CILi4EEENSA_ILi1EEESC_EEEEENS5_IJNSA_ILi64EEENSA_ILi256EEENSA_ILi128EEEEEENS_10bfloat16_tENS5_IJlSC_lEEESJ_SK_NS4_8TiledMMAINS4_8MMA_AtomIJNS4_20SM100_MMA_F16BF16_SSISJ_SJ_fLi64ELi256ELNS4_4UMMA5MajorE0ELSP_0ELNSO_7ScaleInE0ELSQ_0EEEEEENS4_6LayoutINS5_IJSC_SC_SC_EEENS5_IJNSA_ILi0EEESV_SV_EEEEENS5_IJNS4_10UnderscoreESY_SY_EEEEENS4_13SM90_TMA_LOADENS4_14ComposedLayoutINS4_7SwizzleILi3ELi4ELi3EEENS4_18smem_ptr_flag_bitsILi16EEENST_INS5_IJNSA_ILi8EEESF_EEENS5_IJSF_SC_EEEEEEEvNS4_8identityENS4_23SM90_TMA_LOAD_MULTICASTES1B_vS1C_EENS_8epilogue10collective18CollectiveEpilogueINS1F_23Sm100TmaWarpSpecializedILi4ELi2ELi32ELb1ELb0EEEJSI_NS5_IJNST_ISF_SC_EES1K_EEESJ_SK_SJ_SK_NS1F_6fusion15FusionCallbacksIS1J_NS1M_17LinearCombinationISJ_fSJ_fLNS_15FloatRoundStyleE2EEESI_S1L_JEEENS4_5SM1004TMEM4LOAD26SM100_TMEM_LOAD_16dp256b8xES11_S1B_NS4_17SM75_U32x4_LDSM_NENS4_14SM90_TMA_STOREES1B_NS4_17SM90_U32x4_STSM_NENS4_39AutoVectorizingCopyWithAssumedAlignmentILi128EEEEEEvvEEEEvNT_6ParamsE) ;  /* 0xffffff5c021c7950 */ /* 0x000fea0003c3ffff */
        .weak           $__internal_1_$__cuda_sm10x_tcgen05_guardrail_trap_phase_invalid_during_alloc
        .type           $__internal_1_$__cuda_sm10x_tcgen05_guardrail_trap_phase_invalid_during_alloc,@function
        .size           $__internal_1_$__cuda_sm10x_tcgen05_guardrail_trap_phase_invalid_during_alloc,($__internal_2_$__cuda_sm10x_tcgen05_guardrail_trap_unallocated_columns_being_dealloced - $__internal_1_$__cuda_sm10x_tcgen05_guardrail_trap_phase_invalid_during_alloc)
$__internal_1_$__cuda_sm10x_tcgen05_guardrail_trap_phase_invalid_during_alloc:
[----:B------:R-:W-:Y:S05]  /*a390*/  BPT.TRAP 0x1 ;  /* 0x000000040000795c */ /* 0x000fea0000300000 */
[----:B------:R-:W-:-:S04]  /*a3a0*/  MOV R5, 0x0 ;  /* 0x0000000000057802 */ /* 0x000fc80000000f00 */
[----:B------:R-:W-:Y:S05]  /*a3b0*/  RET.REL.NODEC R4 `(_ZN7cutlass13device_kernelINS_4gemm6kernel13GemmUniversalIN4cute5tupleIJiiiiEEENS1_10collective13CollectiveMmaINS1_35MainloopSm100TmaUmmaWarpSpecializedILi2ELi2ELi4ENS5_IJNS4_1CILi4EEENSA_ILi1EEESC_EEEEENS5_IJNSA_ILi64EEENSA_ILi256EEENSA_ILi128EEEEEENS_10bfloat16_tENS5_IJlSC_lEEESJ_SK_NS4_8TiledMMAINS4_8MMA_AtomIJNS4_20SM100_MMA_F16BF16_SSISJ_SJ_fLi64ELi256ELNS4_4UMMA5MajorE0ELSP_0ELNSO_7ScaleInE0ELSQ_0EEEEEENS4_6LayoutINS5_IJSC_SC_SC_EEENS5_IJNSA_ILi0EEESV_SV_EEEEENS5_IJNS4_10UnderscoreESY_SY_EEEEENS4_13SM90_TMA_LOADENS4_14ComposedLayoutINS4_7SwizzleILi3ELi4ELi3EEENS4_18smem_ptr_flag_bitsILi16EEENST_INS5_IJNSA_ILi8EEESF_EEENS5_IJSF_SC_EEEEEEEvNS4_8identityENS4_23SM90_TMA_LOAD_MULTICASTES1B_vS1C_EENS_8epilogue10collective18CollectiveEpilogueINS1F_23Sm100TmaWarpSpecializedILi4ELi2ELi32ELb1ELb0EEEJSI_NS5_IJNST_ISF_SC_EES1K_EEESJ_SK_SJ_SK_NS1F_6fusion15FusionCallbacksIS1J_NS1M_17LinearCombinationISJ_fSJ_fLNS_15FloatRoundStyleE2EEESI_S1L_JEEENS4_5SM1004TMEM4LOAD26SM100_TMEM_LOAD_16dp256b8xES11_S1B_NS4_17SM75_U32x4_LDSM_NENS4_14SM90_TMA_STOREES1B_NS4_17SM90_U32x4_STSM_NENS4_39AutoVectorizingCopyWithAssumedAlignmentILi128EEEEEEvvEEEEvNT_6ParamsE) ;  /* 0xffffff5c04107950 */ /* 0x000fea0003c3ffff */
        .weak           $__internal_2_$__cuda_sm10x_tcgen05_guardrail_trap_unallocated_columns_being_dealloced
        .type           $__internal_2_$__cuda_sm10x_tcgen05_guardrail_trap_unallocated_columns_being_dealloced,@function
        .size           $__internal_2_$__cuda_sm10x_tcgen05_guardrail_trap_unallocated_columns_being_dealloced,(.L_x_177 - $__internal_2_$__cuda_sm10x_tcgen05_guardrail_trap_unallocated_columns_being_dealloced)
$__internal_2_$__cuda_sm10x_tcgen05_guardrail_trap_unallocated_columns_being_dealloced:
[----:B------:R-:W-:Y:S05]  /*a3c0*/  BPT.TRAP 0x1 ;  /* 0x000000040000795c */ /* 0x000fea0000300000 */
[----:B------:R-:W-:-:S04]  /*a3d0*/  HFMA2 R3, -RZ, RZ, 0, 0 ;  /* 0x00000000ff037431 */ /* 0x000fc800000001ff */
[----:B------:R-:W-:Y:S05]  /*a3e0*/  RET.REL.NODEC R2 `(_ZN7cutlass13device_kernelINS_4gemm6kernel13GemmUniversalIN4cute5tupleIJiiiiEEENS1_10collective13CollectiveMmaINS1_35MainloopSm100TmaUmmaWarpSpecializedILi2ELi2ELi4ENS5_IJNS4_1CILi4EEENSA_ILi1EEESC_EEEEENS5_IJNSA_ILi64EEENSA_ILi256EEENSA_ILi128EEEEEENS_10bfloat16_tENS5_IJlSC_lEEESJ_SK_NS4_8TiledMMAINS4_8MMA_AtomIJNS4_20SM100_MMA_F16BF16_SSISJ_SJ_fLi64ELi256ELNS4_4UMMA5MajorE0ELSP_0ELNSO_7ScaleInE0ELSQ_0EEEEEENS4_6LayoutINS5_IJSC_SC_SC_EEENS5_IJNSA_ILi0EEESV_SV_EEEEENS5_IJNS4_10UnderscoreESY_SY_EEEEENS4_13SM90_TMA_LOADENS4_14ComposedLayoutINS4_7SwizzleILi3ELi4ELi3EEENS4_18smem_ptr_flag_bitsILi16EEENST_INS5_IJNSA_ILi8EEESF_EEENS5_IJSF_SC_EEEEEEEvNS4_8identityENS4_23SM90_TMA_LOAD_MULTICASTES1B_vS1C_EENS_8epilogue10collective18CollectiveEpilogueINS1F_23Sm100TmaWarpSpecializedILi4ELi2ELi32ELb1ELb0EEEJSI_NS5_IJNST_ISF_SC_EES1K_EEESJ_SK_SJ_SK_NS1F_6fusion15FusionCallbacksIS1J_NS1M_17LinearCombinationISJ_fSJ_fLNS_15FloatRoundStyleE2EEESI_S1L_JEEENS4_5SM1004TMEM4LOAD26SM100_TMEM_LOAD_16dp256b8xES11_S1B_NS4_17SM75_U32x4_LDSM_NENS4_14SM90_TMA_STOREES1B_NS4_17SM90_U32x4_STSM_NENS4_39AutoVectorizingCopyWithAssumedAlignmentILi128EEEEEEvvEEEEvNT_6ParamsE) ;  /* 0xffffff5c02047950 */ /* 0x000fea0003c3ffff */
.L_x_176:
[----:B------:R-:W-:-:S00]  /*a3f0*/  BRA `(.L_x_176) ;  /* 0xfffffffc00fc7947 */ /* 0x000fc0000383ffff */
[----:B------:R-:W-:-:S00]  /*a400*/  NOP ;  /* 0x0000000000007918 */ /* 0x000fc00000000000 */
[----:B------:R-:W-:-:S00]  /*a410*/  NOP ;  /* 0x0000000000007918 */ /* 0x000fc00000000000 */
[----:B------:R-:W-:-:S00]  /*a420*/  NOP ;  /* 0x0000000000007918 */ /* 0x000fc00000000000 */
[----:B------:R-:W-:-:S00]  /*a430*/  NOP ;  /* 0x0000000000007918 */ /* 0x000fc00000000000 */
[----:B------:R-:W-:-:S00]  /*a440*/  NOP ;  /* 0x0000000000007918 */ /* 0x000fc00000000000 */
[----:B------:R-:W-:-:S00]  /*a450*/  NOP ;  /* 0x0000000000007918 */ /* 0x000fc00000000000 */
[----:B------:R-:W-:-:S00]  /*a460*/  NOP ;  /* 0x0000000000007918 */ /* 0x000fc00000000000 */
[----:B------:R-:W-:-:S00]  /*a470*/  NOP ;  /* 0x0000000000007918 */ /* 0x000fc00000000000 */
.L_x_177:


//--------------------- .nv.global.init           --------------------------
	.section	.nv.global.init,"aw",@progbits
.nv.global.init:
	.type		$str$27,@object
	.size		$str$27,($str$28 - $str$27)
$str$27:
        /*0000*/ 	.byte	0x28, 0x61, 0x64, 0x64, 0x72, 0x65, 0x73, 0x73, 0x20, 0x26, 0x20, 0x6d, 0x61, 0x73, 0x6b, 0x29
        /*0010*/ 	.byte	0x20, 0x3d, 0x3d, 0x20, 0x30, 0x00
	.type		$str$28,@object
	.size		$str$28,($str$26 - $str$28)
$str$28:
        /*0016*/ 	.byte	0x2f, 0x74, 0x6d, 0x70, 0x2f, 0x63, 0x75, 0x74, 0x6c, 0x61, 0x73, 0x73, 0x5f, 0x73, 0x77, 0x65
        /*0026*/ 	.byte	0x65, 0x70, 0x5f, 0x73, 0x72, 0x63, 0x2f, 0x69, 0x6e, 0x63, 0x6c, 0x75, 0x64, 0x65, 0x2f, 0x63
        /*0036*/ 	.byte	0x75, 0x74, 0x65, 0x2f, 0x70, 0x6f, 0x69, 0x6e, 0x74, 0x65, 0x72, 0x5f, 0x66, 0x6c, 0x61, 0x67
        /*0046*/ 	.byte	0x67, 0x65, 0x64, 0x2e, 0x68, 0x70, 0x70, 0x00
	.type		$str$26,@object
	.size		$str$26,($str$25 - $str$26)
$str$26:
        /*004e*/ 	.byte	0x2f, 0x74, 0x6d, 0x70, 0x2f, 0x63, 0x75, 0x74, 0x6c, 0x61, 0x73, 0x73, 0x5f, 0x73, 0x77, 0x65
        /*005e*/ 	.byte	0x65, 0x70, 0x5f, 0x73, 0x72, 0x63, 0x2f, 0x69, 0x6e, 0x63, 0x6c, 0x75, 0x64, 0x65, 0x2f, 0x63
        /*006e*/ 	.byte	0x75, 0x74, 0x65, 0x2f, 0x61, 0x74, 0x6f, 0x6d, 0x2f, 0x63, 0x6f, 0x70, 0x79, 0x5f, 0x74, 0x72
        /*007e*/ 	.byte	0x61, 0x69, 0x74, 0x73, 0x5f, 0x73, 0x6d, 0x31, 0x30, 0x30, 0x2e, 0x68, 0x70, 0x70, 0x00
	.type		$str$25,@object
	.size		$str$25,(__unnamed_1 - $str$25)
$str$25:
        /*008d*/ 	.byte	0x28, 0x28, 0x75, 0x69, 0x6e, 0x74, 0x33, 0x32, 0x5f, 0x74, 0x28, 0x74, 0x68, 0x72, 0x65, 0x61
        /*009d*/ 	.byte	0x64, 0x49, 0x64, 0x78, 0x2e, 0x78, 0x29, 0x20, 0x2f, 0x20, 0x33, 0x32, 0x29, 0x20, 0x25, 0x20
        /*00ad*/ 	.byte	0x34, 0x29, 0x20, 0x3d, 0x3d, 0x20, 0x28, 0x28, 0x28, 0x74, 0x6d, 0x65, 0x6d, 0x5f, 0x61, 0x64
        /*00bd*/ 	.byte	0x64, 0x72, 0x20, 0x3e, 0x3e, 0x20, 0x31, 0x36, 0x29, 0x20, 0x2f, 0x20, 0x33, 0x32, 0x29, 0x20
        /*00cd*/ 	.byte	0x25, 0x20, 0x34, 0x29, 0x00
	.type		__unnamed_1,@object
	.size		__unnamed_1,(__unnamed_2 - __unnamed_1)
__unnamed_1:
        /*00d2*/ 	.byte	0x61, 0x75, 0x74, 0x6f, 0x20, 0x63, 0x75, 0x74, 0x65, 0x3a, 0x3a, 0x61, 0x73, 0x5f, 0x70, 0x6f
        /* <DEDUP_REMOVED lines=24> */
        /*0262*/ 	.byte	0x30, 0x39, 0x36, 0x3e, 0x3e, 0x3e, 0x3e, 0x5d, 0x00
	.type		__unnamed_2,@object
	.size		__unnamed_2,(.L_2 - __unnamed_2)
__unnamed_2:
        /* <DEDUP_REMOVED lines=46> */
        /*054b*/ 	.byte	0x75, 0x74, 0x65, 0x3a, 0x3a, 0x43, 0x3c, 0x30, 0x3e, 0x3e, 0x3e, 0x3e, 0x5d, 0x00
.L_2:


//--------------------- .nv.shared._ZN7cutlass13device_kernelINS_4gemm6kernel13GemmUniversalIN4cute5tupleIJiiiiEEENS1_10collective13CollectiveMmaINS1_35MainloopSm100TmaUmmaWarpSpecializedILi2ELi2ELi4ENS5_IJNS4_1CILi4EEENSA_ILi1EEESC_EEEEENS5_IJNSA_ILi64EEENSA_ILi256EEENSA_ILi128EEEEEENS_10bfloat16_tENS5_IJlSC_lEEESJ_SK_NS4_8TiledMMAINS4_8MMA_AtomIJNS4_20SM100_MMA_F16BF16_SSISJ_SJ_fLi64ELi256ELNS4_4UMMA5MajorE0ELSP_0ELNSO_7ScaleInE0ELSQ_0EEEEEENS4_6LayoutINS5_IJSC_SC_SC_EEENS5_IJNSA_ILi0EEESV_SV_EEEEENS5_IJNS4_10UnderscoreESY_SY_EEEEENS4_13SM90_TMA_LOADENS4_14ComposedLayoutINS4_7SwizzleILi3ELi4ELi3EEENS4_18smem_ptr_flag_bitsILi16EEENST_INS5_IJNSA_ILi8EEESF_EEENS5_IJSF_SC_EEEEEEEvNS4_8identityENS4_23SM90_TMA_LOAD_MULTICASTES1B_vS1C_EENS_8epilogue10collective18CollectiveEpilogueINS1F_23Sm100TmaWarpSpecializedILi4ELi2ELi32ELb1ELb0EEEJSI_NS5_IJNST_ISF_SC_EES1K_EEESJ_SK_SJ_SK_NS1F_6fusion15FusionCallbacksIS1J_NS1M_17LinearCombinationISJ_fSJ_fLNS_15FloatRoundStyleE2EEESI_S1L_JEEENS4_5SM1004TMEM4LOAD26SM100_TMEM_LOAD_16dp256b8xES11_S1B_NS4_17SM75_U32x4_LDSM_NENS4_14SM90_TMA_STOREES1B_NS4_17SM90_U32x4_STSM_NENS4_39AutoVectorizingCopyWithAssumedAlignmentILi128EEEEEEvvEEEEvNT_6ParamsE --------------------------
	.section	.nv.shared._ZN7cutlass13device_kernelINS_4gemm6kernel13GemmUniversalIN4cute5tupleIJiiiiEEENS1_10collective13CollectiveMmaINS1_35MainloopSm100TmaUmmaWarpSpecializedILi2ELi2ELi4ENS5_IJNS4_1CILi4EEENSA_ILi1EEESC_EEEEENS5_IJNSA_ILi64EEENSA_ILi256EEENSA_ILi128EEEEEENS_10bfloat16_tENS5_IJlSC_lEEESJ_SK_NS4_8TiledMMAINS4_8MMA_AtomIJNS4_20SM100_MMA_F16BF16_SSISJ_SJ_fLi64ELi256ELNS4_4UMMA5MajorE0ELSP_0ELNSO_7ScaleInE0ELSQ_0EEEEEENS4_6LayoutINS5_IJSC_SC_SC_EEENS5_IJNSA_ILi0EEESV_SV_EEEEENS5_IJNS4_10UnderscoreESY_SY_EEEEENS4_13SM90_TMA_LOADENS4_14ComposedLayoutINS4_7SwizzleILi3ELi4ELi3EEENS4_18smem_ptr_flag_bitsILi16EEENST_INS5_IJNSA_ILi8EEESF_EEENS5_IJSF_SC_EEEEEEEvNS4_8identityENS4_23SM90_TMA_LOAD_MULTICASTES1B_vS1C_EENS_8epilogue10collective18CollectiveEpilogueINS1F_23Sm100TmaWarpSpecializedILi4ELi2ELi32ELb1ELb0EEEJSI_NS5_IJNST_ISF_SC_EES1K_EEESJ_SK_SJ_SK_NS1F_6fusion15FusionCallbacksIS1J_NS1M_17LinearCombinationISJ_fSJ_fLNS_15FloatRoundStyleE2EEESI_S1L_JEEENS4_5SM1004TMEM4LOAD26SM100_TMEM_LOAD_16dp256b8xES11_S1B_NS4_17SM75_U32x4_LDSM_NENS4_14SM90_TMA_STOREES1B_NS4_17SM90_U32x4_STSM_NENS4_39AutoVectorizingCopyWithAssumedAlignmentILi128EEEEEEvvEEEEvNT_6ParamsE,"aw",@nobits
	.sectionflags	@""
	.align	16
	.zero		1024


//--------------------- .nv.shared.reserved.0     --------------------------
	.section	.nv.shared.reserved.0,"aw",@nobits
	.weak		__nv_reservedSMEM_offset_0_alias
	.size		__nv_reservedSMEM_offset_0_alias, 0, 64
	.other		__nv_reservedSMEM_offset_0_alias,@"STO_CUDA_RESERVED_SHARED STV_DEFAULT"
__nv_reservedSMEM_offset_0_alias:
	.zero		0
.nv.shared.reserved.0:
	.zero		64
	.weak		__nv_reservedSMEM_tcgen05_partition
	.type		__nv_reservedSMEM_tcgen05_partition,@object
	.size		__nv_reservedSMEM_tcgen05_partition,(.L_0 - __nv_reservedSMEM_tcgen05_partition)
__nv_reservedSMEM_tcgen05_partition:
	.zero		32
.L_0:


//--------------------- .nv.global                --------------------------
	.section	.nv.global,"aw",@nobits
.nv.global:
	.type		_ZN40_INTERNAL_a935030a_4_k_cu_59936207_261834cute1_E,@object
	.size		_ZN40_INTERNAL_a935030a_4_k_cu_59936207_261834cute1_E,(_ZN40_INTERNAL_a935030a_4_k_cu_59936207_261834cuda3std3__45__cpo6cbeginE - _ZN40_INTERNAL_a935030a_4_k_cu_59936207_261834cute1_E)
_ZN40_INTERNAL_a935030a_4_k_cu_59936207_261834cute1_E:
	.zero		1
	.type		_ZN40_INTERNAL_a935030a_4_k_cu_59936207_261834cuda3std3__45__cpo6cbeginE,@object
	.size		_ZN40_INTERNAL_a935030a_4_k_cu_59936207_261834cuda3std3__45__cpo6cbeginE,(_ZN40_INTERNAL_a935030a_4_k_cu_59936207_261834cuda3std3__48in_placeE - _ZN40_INTERNAL_a935030a_4_k_cu_59936207_261834cuda3std3__45__cpo6cbeginE)
_ZN40_INTERNAL_a935030a_4_k_cu_59936207_261834cuda3std3__45__cpo6cbeginE:
	.zero		1
	.type		_ZN40_INTERNAL_a935030a_4_k_cu_59936207_261834cuda3std3__48in_placeE,@object
	.size		_ZN40_INTERNAL_a935030a_4_k_cu_59936207_261834cuda3std3__48in_placeE,(_ZN40_INTERNAL_a935030a_4_k_cu_59936207_261834cuda3std6ranges3__45__cpo9iter_moveE - _ZN40_INTERNAL_a935030a_4_k_cu_59936207_261834cuda3std3__48in_placeE)
_ZN40_INTERNAL_a935030a_4_k_cu_59936207_261834cuda3std3__48in_placeE:
	.zero		1
	.type		_ZN40_INTERNAL_a935030a_4_k_cu_59936207_261834cuda3std6ranges3__45__cpo9iter_moveE,@object
	.size		_ZN40_INTERNAL_a935030a_4_k_cu_59936207_261834cuda3std6ranges3__45__cpo9iter_moveE,(_ZN40_INTERNAL_a935030a_4_k_cu_59936207_261834cuda3std3__45__cpo5beginE - _ZN40_INTERNAL_a935030a_4_k_cu_59936207_261834cuda3std6ranges3__45__cpo9iter_moveE)
_ZN40_INTERNAL_a935030a_4_k_cu_59936207_261834cuda3std6ranges3__45__cpo9iter_moveE:
	.zero		1
	.type		_ZN40_INTERNAL_a935030a_4_k_cu_59936207_261834cuda3std3__45__cpo5beginE,@object
	.size		_ZN40_INTERNAL_a935030a_4_k_cu_59936207_261834cuda3std3__45__cpo5beginE,(_ZN40_INTERNAL_a935030a_4_k_cu_59936207_261834cuda3std3__442_GLOBAL__N__a935030a_4_k_cu_59936207_261836ignoreE - _ZN40_INTERNAL_a935030a_4_k_cu_59936207_261834cuda3std3__45__cpo5beginE)
_ZN40_INTERNAL_a935030a_4_k_cu_59936207_261834cuda3std3__45__cpo5beginE:
	.zero		1
	.type		_ZN40_INTERNAL_a935030a_4_k_cu_59936207_261834cuda3std3__442_GLOBAL__N__a935030a_4_k_cu_59936207_261836ignoreE,@object
	.size		_ZN40_INTERNAL_a935030a_4_k_cu_59936207_261834cuda3std3__442_GLOBAL__N__a935030a_4_k_cu_59936207_261836ignoreE,(_ZN40_INTERNAL_a935030a_4_k_cu_59936207_261834cute7productE - _ZN40_INTERNAL_a935030a_4_k_cu_59936207_261834cuda3std3__442_GLOBAL__N__a935030a_4_k_cu_59936207_261836ignoreE)
_ZN40_INTERNAL_a935030a_4_k_cu_59936207_261834cuda3std3__442_GLOBAL__N__a935030a_4_k_cu_59936207_261836ignoreE:
	.zero		1
	.type		_ZN40_INTERNAL_a935030a_4_k_cu_59936207_261834cute7productE,@object
	.size		_ZN40_INTERNAL_a935030a_4_k_cu_59936207_261834cute7productE,(_ZN40_INTERNAL_a935030a_4_k_cu_59936207_261834cuda3std3__45__cpo3endE - _ZN40_INTERNAL_a935030a_4_k_cu_59936207_261834cute7productE)
_ZN40_INTERNAL_a935030a_4_k_cu_59936207_261834cute7productE:
	.zero		1
	.type		_ZN40_INTERNAL_a935030a_4_k_cu_59936207_261834cuda3std3__45__cpo3endE,@object
	.size		_ZN40_INTERNAL_a935030a_4_k_cu_59936207_261834cuda3std3__45__cpo3endE,(_ZN40_INTERNAL_a935030a_4_k_cu_59936207_261834cuda3std3__419piecewise_constructE - _ZN40_INTERNAL_a935030a_4_k_cu_59936207_261834cuda3std3__45__cpo3endE)
_ZN40_INTERNAL_a935030a_4_k_cu_59936207_261834cuda3std3__45__cpo3endE:
	.zero		1
	.type		_ZN40_INTERNAL_a935030a_4_k_cu_59936207_261834cuda3std3__419piecewise_constructE,@object
	.size		_ZN40_INTERNAL_a935030a_4_k_cu_59936207_261834cuda3std3__419piecewise_constructE,(_ZN40_INTERNAL_a935030a_4_k_cu_59936207_261834cuda3std3__45__cpo4cendE - _ZN40_INTERNAL_a935030a_4_k_cu_59936207_261834cuda3std3__419piecewise_constructE)
_ZN40_INTERNAL_a935030a_4_k_cu_59936207_261834cuda3std3__419piecewise_constructE:
	.zero		1
	.type		_ZN40_INTERNAL_a935030a_4_k_cu_59936207_261834cuda3std3__45__cpo4cendE,@object
	.size		_ZN40_INTERNAL_a935030a_4_k_cu_59936207_261834cuda3std3__45__cpo4cendE,(_ZN40_INTERNAL_a935030a_4_k_cu_59936207_261834cuda3std6ranges3__45__cpo4swapE - _ZN40_INTERNAL_a935030a_4_k_cu_59936207_261834cuda3std3__45__cpo4cendE)
_ZN40_INTERNAL_a935030a_4_k_cu_59936207_261834cuda3std3__45__cpo4cendE:
	.zero		1
	.type		_ZN40_INTERNAL_a935030a_4_k_cu_59936207_261834cuda3std6ranges3__45__cpo4swapE,@object
	.size		_ZN40_INTERNAL_a935030a_4_k_cu_59936207_261834cuda3std6ranges3__45__cpo4swapE,(.L_10 - _ZN40_INTERNAL_a935030a_4_k_cu_59936207_261834cuda3std6ranges3__45__cpo4swapE)
_ZN40_INTERNAL_a935030a_4_k_cu_59936207_261834cuda3std6ranges3__45__cpo4swapE:
	.zero		1
.L_10:


//--------------------- .nv.constant0._ZN7cutlass13device_kernelINS_4gemm6kernel13GemmUniversalIN4cute5tupleIJiiiiEEENS1_10collective13CollectiveMmaINS1_35MainloopSm100TmaUmmaWarpSpecializedILi2ELi2ELi4ENS5_IJNS4_1CILi4EEENSA_ILi1EEESC_EEEEENS5_IJNSA_ILi64EEENSA_ILi256EEENSA_ILi128EEEEEENS_10bfloat16_tENS5_IJlSC_lEEESJ_SK_NS4_8TiledMMAINS4_8MMA_AtomIJNS4_20SM100_MMA_F16BF16_SSISJ_SJ_fLi64ELi256ELNS4_4UMMA5MajorE0ELSP_0ELNSO_7ScaleInE0ELSQ_0EEEEEENS4_6LayoutINS5_IJSC_SC_SC_EEENS5_IJNSA_ILi0EEESV_SV_EEEEENS5_IJNS4_10UnderscoreESY_SY_EEEEENS4_13SM90_TMA_LOADENS4_14ComposedLayoutINS4_7SwizzleILi3ELi4ELi3EEENS4_18smem_ptr_flag_bitsILi16EEENST_INS5_IJNSA_ILi8EEESF_EEENS5_IJSF_SC_EEEEEEEvNS4_8identityENS4_23SM90_TMA_LOAD_MULTICASTES1B_vS1C_EENS_8epilogue10collective18CollectiveEpilogueINS1F_23Sm100TmaWarpSpecializedILi4ELi2ELi32ELb1ELb0EEEJSI_NS5_IJNST_ISF_SC_EES1K_EEESJ_SK_SJ_SK_NS1F_6fusion15FusionCallbacksIS1J_NS1M_17LinearCombinationISJ_fSJ_fLNS_15FloatRoundStyleE2EEESI_S1L_JEEENS4_5SM1004TMEM4LOAD26SM100_TMEM_LOAD_16dp256b8xES11_S1B_NS4_17SM75_U32x4_LDSM_NENS4_14SM90_TMA_STOREES1B_NS4_17SM90_U32x4_STSM_NENS4_39AutoVectorizingCopyWithAssumedAlignmentILi128EEEEEEvvEEEEvNT_6ParamsE --------------------------
	.section	.nv.constant0._ZN7cutlass13device_kernelINS_4gemm6kernel13GemmUniversalIN4cute5tupleIJiiiiEEENS1_10collective13CollectiveMmaINS1_35MainloopSm100TmaUmmaWarpSpecializedILi2ELi2ELi4ENS5_IJNS4_1CILi4EEENSA_ILi1EEESC_EEEEENS5_IJNSA_ILi64EEENSA_ILi256EEENSA_ILi128EEEEEENS_10bfloat16_tENS5_IJlSC_lEEESJ_SK_NS4_8TiledMMAINS4_8MMA_AtomIJNS4_20SM100_MMA_F16BF16_SSISJ_SJ_fLi64ELi256ELNS4_4UMMA5MajorE0ELSP_0ELNSO_7ScaleInE0ELSQ_0EEEEEENS4_6LayoutINS5_IJSC_SC_SC_EEENS5_IJNSA_ILi0EEESV_SV_EEEEENS5_IJNS4_10UnderscoreESY_SY_EEEEENS4_13SM90_TMA_LOADENS4_14ComposedLayoutINS4_7SwizzleILi3ELi4ELi3EEENS4_18smem_ptr_flag_bitsILi16EEENST_INS5_IJNSA_ILi8EEESF_EEENS5_IJSF_SC_EEEEEEEvNS4_8identityENS4_23SM90_TMA_LOAD_MULTICASTES1B_vS1C_EENS_8epilogue10collective18CollectiveEpilogueINS1F_23Sm100TmaWarpSpecializedILi4ELi2ELi32ELb1ELb0EEEJSI_NS5_IJNST_ISF_SC_EES1K_EEESJ_SK_SJ_SK_NS1F_6fusion15FusionCallbacksIS1J_NS1M_17LinearCombinationISJ_fSJ_fLNS_15FloatRoundStyleE2EEESI_S1L_JEEENS4_5SM1004TMEM4LOAD26SM100_TMEM_LOAD_16dp256b8xES11_S1B_NS4_17SM75_U32x4_LDSM_NENS4_14SM90_TMA_STOREES1B_NS4_17SM90_U32x4_STSM_NENS4_39AutoVectorizingCopyWithAssumedAlignmentILi128EEEEEEvvEEEEvNT_6ParamsE,"a",@progbits
	.sectionflags	@""
	.align	4
.nv.constant0._ZN7cutlass13device_kernelINS_4gemm6kernel13GemmUniversalIN4cute5tupleIJiiiiEEENS1_10collective13CollectiveMmaINS1_35MainloopSm100TmaUmmaWarpSpecializedILi2ELi2ELi4ENS5_IJNS4_1CILi4EEENSA_ILi1EEESC_EEEEENS5_IJNSA_ILi64EEENSA_ILi256EEENSA_ILi128EEEEEENS_10bfloat16_tENS5_IJlSC_lEEESJ_SK_NS4_8TiledMMAINS4_8MMA_AtomIJNS4_20SM100_MMA_F16BF16_SSISJ_SJ_fLi64ELi256ELNS4_4UMMA5MajorE0ELSP_0ELNSO_7ScaleInE0ELSQ_0EEEEEENS4_6LayoutINS5_IJSC_SC_SC_EEENS5_IJNSA_ILi0EEESV_SV_EEEEENS5_IJNS4_10UnderscoreESY_SY_EEEEENS4_13SM90_TMA_LOADENS4_14ComposedLayoutINS4_7SwizzleILi3ELi4ELi3EEENS4_18smem_ptr_flag_bitsILi16EEENST_INS5_IJNSA_ILi8EEESF_EEENS5_IJSF_SC_EEEEEEEvNS4_8identityENS4_23SM90_TMA_LOAD_MULTICASTES1B_vS1C_EENS_8epilogue10collective18CollectiveEpilogueINS1F_23Sm100TmaWarpSpecializedILi4ELi2ELi32ELb1ELb0EEEJSI_NS5_IJNST_ISF_SC_EES1K_EEESJ_SK_SJ_SK_NS1F_6fusion15FusionCallbacksIS1J_NS1M_17LinearCombinationISJ_fSJ_fLNS_15FloatRoundStyleE2EEESI_S1L_JEEENS4_5SM1004TMEM4LOAD26SM100_TMEM_LOAD_16dp256b8xES11_S1B_NS4_17SM75_U32x4_LDSM_NENS4_14SM90_TMA_STOREES1B_NS4_17SM90_U32x4_STSM_NENS4_39AutoVectorizingCopyWithAssumedAlignmentILi128EEEEEEvvEEEEvNT_6ParamsE:
	.zero		2944


//--------------------- SYMBOLS --------------------------

	.type		.nv.reservedSmem.offset0,@object
	.size		.nv.reservedSmem.offset0,0x4
	.type		.nv.reservedSmem.cap,@object
	.size		.nv.reservedSmem.cap,0x4
	.type		__assertfail,@function
